	.target	sm_90a

	.elftype	@"ET_EXEC"


//--------------------- .note.nv.tkinfo           --------------------------
	.section	.note.nv.tkinfo,"",@"SHT_NOTE"
	.sectionflags	@"SHF_NOTE_NV_TKINFO"
	.tkinfo
        /*0018*/ 	.word	0x00000002
        /*0030*/ 	.string	""
        /*0030*/ 	.string	"ptxas"
        /*0030*/ 	.string	"Cuda compilation tools, release 13.0, V13.0.88"
        /*0030*/ 	.string	"Build cuda_13.0.r13.0/compiler.36424714_0"
        /*0030*/ 	.string	"-arch sm_90a -m 64 "



//--------------------- .note.nv.cuinfo           --------------------------
	.section	.note.nv.cuinfo,"",@"SHT_NOTE"
	.sectionflags	@"SHF_NOTE_NV_CUINFO"
        /*0018*/ 	.short	0x0002
        /*001a*/ 	.short	0x005a
        /*001c*/ 	.short	0x0082
	.zero		2


//--------------------- .nv.info                  --------------------------
	.section	.nv.info,"",@"SHT_CUDA_INFO"
	.align	4


	//----- nvinfo : EIATTR_REGCOUNT
	.align		4
        /*0000*/ 	.byte	0x04, 0x2f
        /*0002*/ 	.short	(.L_16 - .L_15)
	.align		4
.L_15:
        /*0004*/ 	.word	index@(_ZN7cutlass13device_kernelINS_4fmha6kernel28FmhaKernelTmaWarpSpecializedINS1_10collective30FmhaMainloopTmaWarpSpecializedINS_6half_tEffN4cute5tupleIJNS7_1CILi128EEESA_SA_EEENS8_IJiNS9_ILi1EEENS8_IJiiEEEEEESE_SE_NS4_13DefaultFusionEJNS2_6OptionILNS2_3TagE0ENS9_ILb1EEEEENSG_ILSH_2ESI_EEEEENS4_15FmhaFwdEpilogueIS6_fNS8_IJNS9_ILi64EEESA_SA_EEEEENS2_23PersistentTileSchedulerEJSJ_SK_EEEEEvNT_6ParamsE)
        /*0008*/ 	.word	0x000000a8


	//----- nvinfo : EIATTR_FRAME_SIZE
	.align		4
.L_16:
        /*000c*/ 	.byte	0x04, 0x11
        /*000e*/ 	.short	(.L_18 - .L_17)
	.align		4
.L_17:
        /*0010*/ 	.word	index@($__internal_0_$__cuda_sm20_rcp_rn_f32_slowpath)
        /*0014*/ 	.word	0x00000000


	//----- nvinfo : EIATTR_FRAME_SIZE
	.align		4
.L_18:
        /*0018*/ 	.byte	0x04, 0x11
        /*001a*/ 	.short	(.L_20 - .L_19)
	.align		4
.L_19:
        /*001c*/ 	.word	index@(_ZN7cutlass13device_kernelINS_4fmha6kernel28FmhaKernelTmaWarpSpecializedINS1_10collective30FmhaMainloopTmaWarpSpecializedINS_6half_tEffN4cute5tupleIJNS7_1CILi128EEESA_SA_EEENS8_IJiNS9_ILi1EEENS8_IJiiEEEEEESE_SE_NS4_13DefaultFusionEJNS2_6OptionILNS2_3TagE0ENS9_ILb1EEEEENSG_ILSH_2ESI_EEEEENS4_15FmhaFwdEpilogueIS6_fNS8_IJNS9_ILi64EEESA_SA_EEEEENS2_23PersistentTileSchedulerEJSJ_SK_EEEEEvNT_6ParamsE)
        /*0020*/ 	.word	0x00000000


	//----- nvinfo : EIATTR_MIN_STACK_SIZE
	.align		4
.L_20:
        /*0024*/ 	.byte	0x04, 0x12
        /*0026*/ 	.short	(.L_22 - .L_21)
	.align		4
.L_21:
        /*0028*/ 	.word	index@(_ZN7cutlass13device_kernelINS_4fmha6kernel28FmhaKernelTmaWarpSpecializedINS1_10collective30FmhaMainloopTmaWarpSpecializedINS_6half_tEffN4cute5tupleIJNS7_1CILi128EEESA_SA_EEENS8_IJiNS9_ILi1EEENS8_IJiiEEEEEESE_SE_NS4_13DefaultFusionEJNS2_6OptionILNS2_3TagE0ENS9_ILb1EEEEENSG_ILSH_2ESI_EEEEENS4_15FmhaFwdEpilogueIS6_fNS8_IJNS9_ILi64EEESA_SA_EEEEENS2_23PersistentTileSchedulerEJSJ_SK_EEEEEvNT_6ParamsE)
        /*002c*/ 	.word	0x00000000
.L_22:


//--------------------- .nv.compat                --------------------------
	.section	.nv.compat,"",@"SHT_CUDA_COMPAT_INFO"
	.align	4
        /*0000*/ 	.byte	0x02, 0x09, 0x01, 0x00, 0x02, 0x02, 0x04, 0x00, 0x02, 0x05, 0x05, 0x00, 0x03, 0x07, 0x01, 0x01
        /*0010*/ 	.byte	0x02, 0x03, 0x01, 0x00, 0x02, 0x06, 0x01, 0x00, 0x04, 0x0b, 0x08, 0x00, 0x00, 0x00, 0x00, 0x00
        /*0020*/ 	.byte	0x00, 0x00, 0x00, 0x00


//--------------------- .nv.info._ZN7cutlass13device_kernelINS_4fmha6kernel28FmhaKernelTmaWarpSpecializedINS1_10collective30FmhaMainloopTmaWarpSpecializedINS_6half_tEffN4cute5tupleIJNS7_1CILi128EEESA_SA_EEENS8_IJiNS9_ILi1EEENS8_IJiiEEEEEESE_SE_NS4_13DefaultFusionEJNS2_6OptionILNS2_3TagE0ENS9_ILb1EEEEENSG_ILSH_2ESI_EEEEENS4_15FmhaFwdEpilogueIS6_fNS8_IJNS9_ILi64EEESA_SA_EEEEENS2_23PersistentTileSchedulerEJSJ_SK_EEEEEvNT_6ParamsE --------------------------
	.section	.nv.info._ZN7cutlass13device_kernelINS_4fmha6kernel28FmhaKernelTmaWarpSpecializedINS1_10collective30FmhaMainloopTmaWarpSpecializedINS_6half_tEffN4cute5tupleIJNS7_1CILi128EEESA_SA_EEENS8_IJiNS9_ILi1EEENS8_IJiiEEEEEESE_SE_NS4_13DefaultFusionEJNS2_6OptionILNS2_3TagE0ENS9_ILb1EEEEENSG_ILSH_2ESI_EEEEENS4_15FmhaFwdEpilogueIS6_fNS8_IJNS9_ILi64EEESA_SA_EEEEENS2_23PersistentTileSchedulerEJSJ_SK_EEEEEvNT_6ParamsE,"",@"SHT_CUDA_INFO"
	.sectionflags	@""
	.align	4


	//----- nvinfo : EIATTR_CUDA_API_VERSION
	.align		4
        /*0000*/ 	.byte	0x04, 0x37
        /*0002*/ 	.short	(.L_24 - .L_23)
.L_23:
        /*0004*/ 	.word	0x00000082


	//----- nvinfo : EIATTR_KPARAM_INFO
	.align		4
.L_24:
        /*0008*/ 	.byte	0x04, 0x17
        /*000a*/ 	.short	(.L_26 - .L_25)
.L_25:
        /*000c*/ 	.word	0x00000000
        /*0010*/ 	.short	0x0000
        /*0012*/ 	.short	0x0070
        /*0014*/ 	.byte	0x00, 0xf0, 0x01, 0x20


	//----- nvinfo : EIATTR_SPARSE_MMA_MASK
	.align		4
.L_26:
        /*0018*/ 	.byte	0x03, 0x50
        /*001a*/ 	.short	0x0000


	//----- nvinfo : EIATTR_MAXREG_COUNT
	.align		4
        /*001c*/ 	.byte	0x03, 0x1b
        /*001e*/ 	.short	0x00a8


	//----- nvinfo : EIATTR_NUM_BARRIERS
	.align		4
        /*0020*/ 	.byte	0x02, 0x4c
        /*0022*/ 	.byte	0x02
	.zero		1


	//----- nvinfo : EIATTR_EXTERNS
	.align		4
        /*0024*/ 	.byte	0x04, 0x0f
        /*0026*/ 	.short	(.L_28 - .L_27)


	//   ....[0]....
	.align		4
.L_27:
        /*0028*/ 	.word	index@(__assertfail)


	//----- nvinfo : EIATTR_MERCURY_ISA_VERSION
	.align		4
.L_28:
        /*002c*/ 	.byte	0x03, 0x5f
        /*002e*/ 	.short	0x0101


	//----- nvinfo : EIATTR_INT_WARP_WIDE_INSTR_OFFSETS
	.align		4
        /*0030*/ 	.byte	0x04, 0x31
        /*0032*/ 	.short	(.L_30 - .L_29)


	//   ....[0]....
.L_29:
        /*0034*/ 	.word	0x00000760


	//   ....[1]....
        /*0038*/ 	.word	0x00000770


	//   ....[2]....
        /*003c*/ 	.word	0x00000780


	//   ....[3]....
        /*0040*/ 	.word	0x00000790


	//   ....[4]....
        /*0044*/ 	.word	0x00000800


	//   ....[5]....
        /*0048*/ 	.word	0x000009e0


	//   ....[6]....
        /*004c*/ 	.word	0x00000a90


	//----- nvinfo : EIATTR_COOP_GROUP_MASK_REGIDS
	.align		4
.L_30:
        /*0050*/ 	.byte	0x04, 0x29
        /*0052*/ 	.short	(.L_32 - .L_31)


	//   ....[0]....
.L_31:
        /*0054*/ 	.word	0xffffffff


	//   ....[1]....
        /*0058*/ 	.word	0xffffffff


	//   ....[2]....
        /*005c*/ 	.word	0xffffffff


	//   ....[3]....
        /*0060*/ 	.word	0xffffffff


	//   ....[4]....
        /*0064*/ 	.word	0xffffffff


	//   ....[5]....
        /*0068*/ 	.word	0xffffffff


	//   ....[6]....
        /*006c*/ 	.word	0xffffffff


	//   ....[7]....
        /*0070*/ 	.word	0xffffffff


	//   ....[8]....
        /*0074*/ 	.word	0xffffffff


	//   ....[9]....
        /*0078*/ 	.word	0xffffffff


	//   ....[10]....
        /*007c*/ 	.word	0xffffffff


	//   ....[11]....
        /*0080*/ 	.word	0xffffffff


	//   ....[12]....
        /*0084*/ 	.word	0xffffffff


	//   ....[13]....
        /*0088*/ 	.word	0xffffffff


	//   ....[14]....
        /*008c*/ 	.word	0xffffffff


	//   ....[15]....
        /*0090*/ 	.word	0xffffffff


	//   ....[16]....
        /*0094*/ 	.word	0xffffffff


	//   ....[17]....
        /*0098*/ 	.word	0xffffffff


	//----- nvinfo : EIATTR_COOP_GROUP_INSTR_OFFSETS
	.align		4
.L_32:
        /*009c*/ 	.byte	0x04, 0x28
        /*009e*/ 	.short	(.L_34 - .L_33)


	//   ....[0]....
.L_33:
        /*00a0*/ 	.word	0x00000070


	//   ....[1]....
        /*00a4*/ 	.word	0x000000a0


	//   ....[2]....
        /*00a8*/ 	.word	0x000001d0


	//   ....[3]....
        /*00ac*/ 	.word	0x000003e0


	//   ....[4]....
        /*00b0*/ 	.word	0x000005a0


	//   ....[5]....
        /*00b4*/ 	.word	0x00000700


	//   ....[6]....
        /*00b8*/ 	.word	0x000018c0


	//   ....[7]....
        /*00bc*/ 	.word	0x000018e0


	//   ....[8]....
        /*00c0*/ 	.word	0x000020f0


	//   ....[9]....
        /*00c4*/ 	.word	0x00002200


	//   ....[10]....
        /*00c8*/ 	.word	0x00003fe0


	//   ....[11]....
        /*00cc*/ 	.word	0x00004000


	//   ....[12]....
        /*00d0*/ 	.word	0x00004890


	//   ....[13]....
        /*00d4*/ 	.word	0x000049e0


	//   ....[14]....
        /*00d8*/ 	.word	0x000067c0


	//   ....[15]....
        /*00dc*/ 	.word	0x000067f0


	//   ....[16]....
        /*00e0*/ 	.word	0x00006830


	//   ....[17]....
        /*00e4*/ 	.word	0x00006850


	//----- nvinfo : EIATTR_REG_RECONFIG
	.align		4
.L_34:
        /*00e8*/ 	.byte	0x01, 0x54
	.zero		2


	//----- nvinfo : EIATTR_SYSCALL_OFFSETS
	.align		4
        /*00ec*/ 	.byte	0x04, 0x46
        /*00ee*/ 	.short	(.L_36 - .L_35)


	//   ....[0]....
.L_35:
        /*00f0*/ 	.word	0x000074d0


	//   ....[1]....
        /*00f4*/ 	.word	0x00007650


	//----- nvinfo : EIATTR_MBARRIER_INSTR_OFFSETS
	.align		4
.L_36:
        /*00f8*/ 	.byte	0x04, 0x39
        /*00fa*/ 	.short	(.L_38 - .L_37)


	//   ....[0]....
.L_37:
        /*00fc*/ 	.word	0x00000390
        /*0100*/ 	.word	0x000000ff
        /*0104*/ 	.word	0x00034450
        /*0108*/ 	.short	0x0100
        /*010a*/ 	.byte	0x08
	.zero		1


	//   ....[1]....
        /*010c*/ 	.word	0x000003a0
        /*0110*/ 	.word	0x000000ff
        /*0114*/ 	.word	0x00034460
        /*0118*/ 	.short	0x0100
        /*011a*/ 	.byte	0x08
	.zero		1


	//   ....[2]....
        /*011c*/ 	.word	0x000003b0
        /*0120*/ 	.word	0x000000ff
        /*0124*/ 	.word	0x00034458
        /*0128*/ 	.short	0x0100
        /*012a*/ 	.byte	0x08
	.zero		1


	//   ....[3]....
        /*012c*/ 	.word	0x000003c0
        /*0130*/ 	.word	0x000000ff
        /*0134*/ 	.word	0x00034468
        /*0138*/ 	.short	0x0100
        /*013a*/ 	.byte	0x08
	.zero		1


	//   ....[4]....
        /*013c*/ 	.word	0x000004f0
        /*0140*/ 	.word	0x000000ff
        /*0144*/ 	.word	0x00034400
        /*0148*/ 	.short	0x0100
        /*014a*/ 	.byte	0x08
	.zero		1


	//   ....[5]....
        /*014c*/ 	.word	0x00000500
        /*0150*/ 	.word	0x000000ff
        /*0154*/ 	.word	0x00034428
        /*0158*/ 	.short	0x0100
        /*015a*/ 	.byte	0x08
	.zero		1


	//   ....[6]....
        /*015c*/ 	.word	0x00000510
        /*0160*/ 	.word	0x000000ff
        /*0164*/ 	.word	0x00034408
        /*0168*/ 	.short	0x0100
        /*016a*/ 	.byte	0x08
	.zero		1


	//   ....[7]....
        /*016c*/ 	.word	0x00000520
        /*0170*/ 	.word	0x000000ff
        /*0174*/ 	.word	0x00034430
        /*0178*/ 	.short	0x0100
        /*017a*/ 	.byte	0x08
	.zero		1


	//   ....[8]....
        /*017c*/ 	.word	0x00000530
        /*0180*/ 	.word	0x000000ff
        /*0184*/ 	.word	0x00034410
        /*0188*/ 	.short	0x0100
        /*018a*/ 	.byte	0x08
	.zero		1


	//   ....[9]....
        /*018c*/ 	.word	0x00000540
        /*0190*/ 	.word	0x000000ff
        /*0194*/ 	.word	0x00034438
        /*0198*/ 	.short	0x0100
        /*019a*/ 	.byte	0x08
	.zero		1


	//   ....[10]....
        /*019c*/ 	.word	0x00000550
        /*01a0*/ 	.word	0x000000ff
        /*01a4*/ 	.word	0x00034418
        /*01a8*/ 	.short	0x0100
        /*01aa*/ 	.byte	0x08
	.zero		1


	//   ....[11]....
        /*01ac*/ 	.word	0x00000560
        /*01b0*/ 	.word	0x000000ff
        /*01b4*/ 	.word	0x00034440
        /*01b8*/ 	.short	0x0100
        /*01ba*/ 	.byte	0x08
	.zero		1


	//   ....[12]....
        /*01bc*/ 	.word	0x00000570
        /*01c0*/ 	.word	0x000000ff
        /*01c4*/ 	.word	0x00034420
        /*01c8*/ 	.short	0x0100
        /*01ca*/ 	.byte	0x08
	.zero		1


	//   ....[13]....
        /*01cc*/ 	.word	0x00000580
        /*01d0*/ 	.word	0x000000ff
        /*01d4*/ 	.word	0x00034448
        /*01d8*/ 	.short	0x0100
        /*01da*/ 	.byte	0x08
	.zero		1


	//   ....[14]....
        /*01dc*/ 	.word	0x000006b0
        /*01e0*/ 	.word	0x000000ff
        /*01e4*/ 	.word	0x00034470
        /*01e8*/ 	.short	0x0100
        /*01ea*/ 	.byte	0x08
	.zero		1


	//   ....[15]....
        /*01ec*/ 	.word	0x000006c0
        /*01f0*/ 	.word	0x000000ff
        /*01f4*/ 	.word	0x00034480
        /*01f8*/ 	.short	0x0100
        /*01fa*/ 	.byte	0x08
	.zero		1


	//   ....[16]....
        /*01fc*/ 	.word	0x000006d0
        /*0200*/ 	.word	0x000000ff
        /*0204*/ 	.word	0x00034478
        /*0208*/ 	.short	0x0100
        /*020a*/ 	.byte	0x08
	.zero		1


	//   ....[17]....
        /*020c*/ 	.word	0x000006e0
        /*0210*/ 	.word	0x000000ff
        /*0214*/ 	.word	0x00034488
        /*0218*/ 	.short	0x0100
        /*021a*/ 	.byte	0x08
	.zero		1


	//   ....[18]....
        /*021c*/ 	.word	0x00000820
        /*0220*/ 	.word	0x000000ff
        /*0224*/ 	.word	0x00034490
        /*0228*/ 	.short	0x0100
        /*022a*/ 	.byte	0x06
	.zero		1


	//   ....[19]....
        /*022c*/ 	.word	0x00000830
        /*0230*/ 	.word	0x000000ff
        /*0234*/ 	.word	0x00034498
        /*0238*/ 	.short	0x0100
        /*023a*/ 	.byte	0x06
	.zero		1


	//   ....[20]....
        /*023c*/ 	.word	0x00000840
        /*0240*/ 	.word	0x000000ff
        /*0244*/ 	.word	0x000344a0
        /*0248*/ 	.short	0x0100
        /*024a*/ 	.byte	0x06
	.zero		1


	//   ....[21]....
        /*024c*/ 	.word	0x00000850
        /*0250*/ 	.word	0x000000ff
        /*0254*/ 	.word	0x000344a8
        /*0258*/ 	.short	0x0100
        /*025a*/ 	.byte	0x06
	.zero		1


	//   ....[22]....
        /*025c*/ 	.word	0x00000950
        /*0260*/ 	.word	0x000000ff
        /*0264*/ 	.word	0x000344c0
        /*0268*/ 	.short	0x0100
        /*026a*/ 	.byte	0x08
	.zero		1


	//   ....[23]....
        /*026c*/ 	.word	0x00000960
        /*0270*/ 	.word	0x000000ff
        /*0274*/ 	.word	0x000344e0
        /*0278*/ 	.short	0x0100
        /*027a*/ 	.byte	0x08
	.zero		1


	//   ....[24]....
        /*027c*/ 	.word	0x00000970
        /*0280*/ 	.word	0x000000ff
        /*0284*/ 	.word	0x000344c8
        /*0288*/ 	.short	0x0100
        /*028a*/ 	.byte	0x08
	.zero		1


	//   ....[25]....
        /*028c*/ 	.word	0x00000980
        /*0290*/ 	.word	0x000000ff
        /*0294*/ 	.word	0x000344e8
        /*0298*/ 	.short	0x0100
        /*029a*/ 	.byte	0x08
	.zero		1


	//   ....[26]....
        /*029c*/ 	.word	0x00000990
        /*02a0*/ 	.word	0x000000ff
        /*02a4*/ 	.word	0x000344d0
        /*02a8*/ 	.short	0x0100
        /*02aa*/ 	.byte	0x08
	.zero		1


	//   ....[27]....
        /*02ac*/ 	.word	0x000009a0
        /*02b0*/ 	.word	0x000000ff
        /*02b4*/ 	.word	0x000344f0
        /*02b8*/ 	.short	0x0100
        /*02ba*/ 	.byte	0x08
	.zero		1


	//   ....[28]....
        /*02bc*/ 	.word	0x000009b0
        /*02c0*/ 	.word	0x000000ff
        /*02c4*/ 	.word	0x000344d8
        /*02c8*/ 	.short	0x0100
        /*02ca*/ 	.byte	0x08
	.zero		1


	//   ....[29]....
        /*02cc*/ 	.word	0x000009c0
        /*02d0*/ 	.word	0x000000ff
        /*02d4*/ 	.word	0x000344f8
        /*02d8*/ 	.short	0x0100
        /*02da*/ 	.byte	0x08
	.zero		1


	//   ....[30]....
        /*02dc*/ 	.word	0x00000ac0
        /*02e0*/ 	.word	0x000000ff
        /*02e4*/ 	.word	0x000344b0
        /*02e8*/ 	.short	0x0100
        /*02ea*/ 	.byte	0x06
	.zero		1


	//   ....[31]....
        /*02ec*/ 	.word	0x000011c0
        /*02f0*/ 	.word	0x000000ff
        /*02f4*/ 	.word	0x00034450
        /*02f8*/ 	.short	0x010a
        /*02fa*/ 	.byte	0x05
	.zero		1


	//   ....[32]....
        /*02fc*/ 	.word	0x00001270
        /*0300*/ 	.word	0x000000ff
        /*0304*/ 	.word	0x00034400
        /*0308*/ 	.short	0x010a
        /*030a*/ 	.byte	0x36
	.zero		1


	//   ....[33]....
        /*030c*/ 	.word	0x00001290
        /*0310*/ 	.word	0x000000ff
        /*0314*/ 	.word	0xfffffff8
        /*0318*/ 	.short	0x010a
        /*031a*/ 	.byte	0x04
	.zero		1


	//   ....[34]....
        /*031c*/ 	.word	0x000033c0
        /*0320*/ 	.word	0x0000001a
        /*0324*/ 	.word	0x00000000
        /*0328*/ 	.short	0x0101
        /*032a*/ 	.byte	0x31
	.zero		1


	//   ....[35]....
        /*032c*/ 	.word	0x00003600
        /*0330*/ 	.word	0x000000ff
        /*0334*/ 	.word	0x00034400
        /*0338*/ 	.short	0x010a
        /*033a*/ 	.byte	0x06
	.zero		1


	//   ....[36]....
        /*033c*/ 	.word	0x00003920
        /*0340*/ 	.word	0x000000ff
        /*0344*/ 	.word	0x00000000
        /*0348*/ 	.short	0x0101
        /*034a*/ 	.byte	0x36
	.zero		1


	//   ....[37]....
        /*034c*/ 	.word	0x00003ab0
        /*0350*/ 	.word	0x000000ff
        /*0354*/ 	.word	0x00034400
        /*0358*/ 	.short	0x010a
        /*035a*/ 	.byte	0x06
	.zero		1


	//   ....[38]....
        /*035c*/ 	.word	0x00005bf0
        /*0360*/ 	.word	0x000000ff
        /*0364*/ 	.word	0x00034400
        /*0368*/ 	.short	0x010a
        /*036a*/ 	.byte	0x06
	.zero		1


	//   ....[39]....
        /*036c*/ 	.word	0x000061b0
        /*0370*/ 	.word	0x000000ff
        /*0374*/ 	.word	0x00034400
        /*0378*/ 	.short	0x010a
        /*037a*/ 	.byte	0x06
	.zero		1


	//   ....[40]....
        /*037c*/ 	.word	0x000064c0
        /*0380*/ 	.word	0x000000ff
        /*0384*/ 	.word	0x00000000
        /*0388*/ 	.short	0x0101
        /*038a*/ 	.byte	0x06
	.zero		1


	//   ....[41]....
        /*038c*/ 	.word	0x00006570
        /*0390*/ 	.word	0x000000ff
        /*0394*/ 	.word	0x00000000
        /*0398*/ 	.short	0x0101
        /*039a*/ 	.byte	0x06
	.zero		1


	//   ....[42]....
        /*039c*/ 	.word	0x00006710
        /*03a0*/ 	.word	0x000000ff
        /*03a4*/ 	.word	0x00000000
        /*03a8*/ 	.short	0x0101
        /*03aa*/ 	.byte	0x04
	.zero		1


	//   ....[43]....
        /*03ac*/ 	.word	0x00006790
        /*03b0*/ 	.word	0x000000ff
        /*03b4*/ 	.word	0x00000000
        /*03b8*/ 	.short	0x0101
        /*03ba*/ 	.byte	0x28
	.zero		1


	//   ....[44]....
        /*03bc*/ 	.word	0x00006f10
        /*03c0*/ 	.word	0x000000ff
        /*03c4*/ 	.word	0x00034498
        /*03c8*/ 	.short	0x010a
        /*03ca*/ 	.byte	0x04
	.zero		1


	//   ....[45]....
        /*03cc*/ 	.word	0x00008530
        /*03d0*/ 	.word	0x00000000
        /*03d4*/ 	.word	0x00034490
        /*03d8*/ 	.short	0x0101
        /*03da*/ 	.byte	0x05
	.zero		1


	//   ....[46]....
        /*03dc*/ 	.word	0x000088e0
        /*03e0*/ 	.word	0x00000007
        /*03e4*/ 	.word	0x00034460
        /*03e8*/ 	.short	0x010a
        /*03ea*/ 	.byte	0x3f
	.zero		1


	//   ....[47]....
        /*03ec*/ 	.word	0x00008bb0
        /*03f0*/ 	.word	0x00000007
        /*03f4*/ 	.word	0x000344b0
        /*03f8*/ 	.short	0x0101
        /*03fa*/ 	.byte	0x3f
	.zero		1


	//   ....[48]....
        /*03fc*/ 	.word	0x00008bc0
        /*0400*/ 	.word	0x00000007
        /*0404*/ 	.word	0x000344b0
        /*0408*/ 	.short	0x010a
        /*040a*/ 	.byte	0x3f
	.zero		1


	//   ....[49]....
        /*040c*/ 	.word	0x00008c60
        /*0410*/ 	.word	0x00000004
        /*0414*/ 	.word	0x00034460
        /*0418*/ 	.short	0x010a
        /*041a*/ 	.byte	0x3f
	.zero		1


	//   ....[50]....
        /*041c*/ 	.word	0x00009220
        /*0420*/ 	.word	0x00000008
        /*0424*/ 	.word	0x00034428
        /*0428*/ 	.short	0x010a
        /*042a*/ 	.byte	0x3f
	.zero		1


	//   ....[51]....
        /*042c*/ 	.word	0x000094f0
        /*0430*/ 	.word	0x00000004
        /*0434*/ 	.word	0x000344b0
        /*0438*/ 	.short	0x0101
        /*043a*/ 	.byte	0x3f
	.zero		1


	//   ....[52]....
        /*043c*/ 	.word	0x00009500
        /*0440*/ 	.word	0x00000004
        /*0444*/ 	.word	0x000344b0
        /*0448*/ 	.short	0x010a
        /*044a*/ 	.byte	0x3f
	.zero		1


	//   ....[53]....
        /*044c*/ 	.word	0x000095b0
        /*0450*/ 	.word	0x00000007
        /*0454*/ 	.word	0x00034428
        /*0458*/ 	.short	0x010a
        /*045a*/ 	.byte	0x3f
	.zero		1


	//   ....[54]....
        /*045c*/ 	.word	0x00009910
        /*0460*/ 	.word	0x00000007
        /*0464*/ 	.word	0x00034428
        /*0468*/ 	.short	0x010a
        /*046a*/ 	.byte	0x3f
	.zero		1


	//   ....[55]....
        /*046c*/ 	.word	0x00009bf0
        /*0470*/ 	.word	0x00000007
        /*0474*/ 	.word	0x00034428
        /*0478*/ 	.short	0x010a
        /*047a*/ 	.byte	0x3f
	.zero		1


	//   ....[56]....
        /*047c*/ 	.word	0x00009f20
        /*0480*/ 	.word	0x00000003
        /*0484*/ 	.word	0x00034450
        /*0488*/ 	.short	0x010a
        /*048a*/ 	.byte	0x3f
	.zero		1


	//   ....[57]....
        /*048c*/ 	.word	0x00009f80
        /*0490*/ 	.word	0x00000005
        /*0494*/ 	.word	0x00034400
        /*0498*/ 	.short	0x010a
        /*049a*/ 	.byte	0x3f
	.zero		1


	//   ....[58]....
        /*049c*/ 	.word	0x00009fe0
        /*04a0*/ 	.word	0x00000000
        /*04a4*/ 	.word	0xfffffff8
        /*04a8*/ 	.short	0x010a
        /*04aa*/ 	.byte	0x3f
	.zero		1


	//   ....[59]....
        /*04ac*/ 	.word	0x0000a040
        /*04b0*/ 	.word	0x00000007
        /*04b4*/ 	.word	0x00034400
        /*04b8*/ 	.short	0x010a
        /*04ba*/ 	.byte	0x3f
	.zero		1


	//   ....[60]....
        /*04bc*/ 	.word	0x0000a0a0
        /*04c0*/ 	.word	0x00000005
        /*04c4*/ 	.word	0x00034400
        /*04c8*/ 	.short	0x010a
        /*04ca*/ 	.byte	0x3f
	.zero		1


	//   ....[61]....
        /*04cc*/ 	.word	0x0000a100
        /*04d0*/ 	.word	0x00000008
        /*04d4*/ 	.word	0x00034400
        /*04d8*/ 	.short	0x010a
        /*04da*/ 	.byte	0x3f
	.zero		1


	//   ....[62]....
        /*04dc*/ 	.word	0x0000a160
        /*04e0*/ 	.word	0x00000003
        /*04e4*/ 	.word	0x00034498
        /*04e8*/ 	.short	0x010a
        /*04ea*/ 	.byte	0x3f
	.zero		1


	//   ....[63]....
        /*04ec*/ 	.word	0x0000a230
        /*04f0*/ 	.word	0x00000007
        /*04f4*/ 	.word	0x00034460
        /*04f8*/ 	.short	0x010a
        /*04fa*/ 	.byte	0x3f
	.zero		1


	//   ....[64]....
        /*04fc*/ 	.word	0x0000a280
        /*0500*/ 	.word	0x00000007
        /*0504*/ 	.word	0x000344b0
        /*0508*/ 	.short	0x010a
        /*050a*/ 	.byte	0x3f
	.zero		1


	//   ....[65]....
        /*050c*/ 	.word	0x0000a2d0
        /*0510*/ 	.word	0x00000004
        /*0514*/ 	.word	0x00034460
        /*0518*/ 	.short	0x010a
        /*051a*/ 	.byte	0x3f
	.zero		1


	//   ....[66]....
        /*051c*/ 	.word	0x0000a3a0
        /*0520*/ 	.word	0x00000008
        /*0524*/ 	.word	0x00034428
        /*0528*/ 	.short	0x010a
        /*052a*/ 	.byte	0x3f
	.zero		1


	//   ....[67]....
        /*052c*/ 	.word	0x0000a3f0
        /*0530*/ 	.word	0x00000004
        /*0534*/ 	.word	0x000344b0
        /*0538*/ 	.short	0x010a
        /*053a*/ 	.byte	0x3f
	.zero		1


	//   ....[68]....
        /*053c*/ 	.word	0x0000a440
        /*0540*/ 	.word	0x00000007
        /*0544*/ 	.word	0x00034428
        /*0548*/ 	.short	0x010a
        /*054a*/ 	.byte	0x3f
	.zero		1


	//   ....[69]....
        /*054c*/ 	.word	0x0000a490
        /*0550*/ 	.word	0x00000007
        /*0554*/ 	.word	0x00034428
        /*0558*/ 	.short	0x010a
        /*055a*/ 	.byte	0x3f
	.zero		1


	//   ....[70]....
        /*055c*/ 	.word	0x0000a4e0
        /*0560*/ 	.word	0x00000007
        /*0564*/ 	.word	0x00034428
        /*0568*/ 	.short	0x010a
        /*056a*/ 	.byte	0x3f
	.zero		1


	//----- nvinfo : EIATTR_NUM_MBARRIERS
	.align		4
.L_38:
        /*056c*/ 	.byte	0x03, 0x38
        /*056e*/ 	.short	0x001f


	//----- nvinfo : EIATTR_EXIT_INSTR_OFFSETS
	.align		4
        /*0570*/ 	.byte	0x04, 0x1c
        /*0572*/ 	.short	(.L_40 - .L_39)


	//   ....[0]....
.L_39:
        /*0574*/ 	.word	0x00000b20


	//   ....[1]....
        /*0578*/ 	.word	0x00000b90


	//   ....[2]....
        /*057c*/ 	.word	0x00008550


	//   ....[3]....
        /*0580*/ 	.word	0x000085b0


	//   ....[4]....
        /*0584*/ 	.word	0x000085e0


	//   ....[5]....
        /*0588*/ 	.word	0x00008f20


	//   ....[6]....
        /*058c*/ 	.word	0x00008f50


	//   ....[7]....
        /*0590*/ 	.word	0x00009f00


	//----- nvinfo : EIATTR_MAX_THREADS
	.align		4
.L_40:
        /*0594*/ 	.byte	0x04, 0x05
        /*0596*/ 	.short	(.L_42 - .L_41)
.L_41:
        /*0598*/ 	.word	0x00000180
        /*059c*/ 	.word	0x00000001
        /*05a0*/ 	.word	0x00000001


	//----- nvinfo : EIATTR_CRS_STACK_SIZE
	.align		4
.L_42:
        /*05a4*/ 	.byte	0x04, 0x1e
        /*05a6*/ 	.short	(.L_44 - .L_43)
.L_43:
        /*05a8*/ 	.word	0x00000000


	//----- nvinfo : EIATTR_CBANK_PARAM_SIZE
	.align		4
.L_44:
        /*05ac*/ 	.byte	0x03, 0x19
        /*05ae*/ 	.short	0x0870


	//----- nvinfo : EIATTR_PARAM_CBANK
	.align		4
        /*05b0*/ 	.byte	0x04, 0x0a
        /*05b2*/ 	.short	(.L_46 - .L_45)
	.align		4
.L_45:
        /*05b4*/ 	.word	index@(.nv.constant0._ZN7cutlass13device_kernelINS_4fmha6kernel28FmhaKernelTmaWarpSpecializedINS1_10collective30FmhaMainloopTmaWarpSpecializedINS_6half_tEffN4cute5tupleIJNS7_1CILi128EEESA_SA_EEENS8_IJiNS9_ILi1EEENS8_IJiiEEEEEESE_SE_NS4_13DefaultFusionEJNS2_6OptionILNS2_3TagE0ENS9_ILb1EEEEENSG_ILSH_2ESI_EEEEENS4_15FmhaFwdEpilogueIS6_fNS8_IJNS9_ILi64EEESA_SA_EEEEENS2_23PersistentTileSchedulerEJSJ_SK_EEEEEvNT_6ParamsE)
        /*05b8*/ 	.short	0x0210
        /*05ba*/ 	.short	0x0870


	//----- nvinfo : EIATTR_SW_WAR
	.align		4
.L_46:
        /*05bc*/ 	.byte	0x04, 0x36
        /*05be*/ 	.short	(.L_48 - .L_47)
.L_47:
        /*05c0*/ 	.word	0x00000008
.L_48:


//--------------------- .nv.callgraph             --------------------------
	.section	.nv.callgraph,"",@"SHT_CUDA_CALLGRAPH"
	.align	4
	.sectionentsize	8
	.align		4
        /*0000*/ 	.word	0x00000000
	.align		4
        /*0004*/ 	.word	0xffffffff
	.align		4
        /*0008*/ 	.word	index@(_ZN7cutlass13device_kernelINS_4fmha6kernel28FmhaKernelTmaWarpSpecializedINS1_10collective30FmhaMainloopTmaWarpSpecializedINS_6half_tEffN4cute5tupleIJNS7_1CILi128EEESA_SA_EEENS8_IJiNS9_ILi1EEENS8_IJiiEEEEEESE_SE_NS4_13DefaultFusionEJNS2_6OptionILNS2_3TagE0ENS9_ILb1EEEEENSG_ILSH_2ESI_EEEEENS4_15FmhaFwdEpilogueIS6_fNS8_IJNS9_ILi64EEESA_SA_EEEEENS2_23PersistentTileSchedulerEJSJ_SK_EEEEEvNT_6ParamsE)
	.align		4
        /*000c*/ 	.word	index@(__assertfail)
	.align		4
        /*0010*/ 	.word	0x00000000
	.align		4
        /*0014*/ 	.word	0xfffffffe
	.align		4
        /*0018*/ 	.word	0x00000000
	.align		4
        /*001c*/ 	.word	0xfffffffd
	.align		4
        /*0020*/ 	.word	0x00000000
	.align		4
        /*0024*/ 	.word	0xfffffffc


//--------------------- .nv.constant4             --------------------------
	.section	.nv.constant4,"a",@progbits
	.align	8
	.align		8
.nv.constant4:
        /*0000*/ 	.dword	__assertfail
	.align		8
        /*0008*/ 	.dword	__unnamed_1
	.align		8
        /*0010*/ 	.dword	__unnamed_2
	.align		8
        /*0018*/ 	.dword	_ZN39_INTERNAL_a5d91208_4_k_cu_c201fd32_30844cuda3std3__45__cpo5beginE
	.align		8
        /*0020*/ 	.dword	_ZN39_INTERNAL_a5d91208_4_k_cu_c201fd32_30844cuda3std3__45__cpo3endE
	.align		8
        /*0028*/ 	.dword	_ZN39_INTERNAL_a5d91208_4_k_cu_c201fd32_30844cuda3std3__45__cpo6cbeginE
	.align		8
        /*0030*/ 	.dword	_ZN39_INTERNAL_a5d91208_4_k_cu_c201fd32_30844cuda3std3__45__cpo4cendE
	.align		8
        /*0038*/ 	.dword	_ZN39_INTERNAL_a5d91208_4_k_cu_c201fd32_30844cuda3std3__441_GLOBAL__N__a5d91208_4_k_cu_c201fd32_30846ignoreE
	.align		8
        /*0040*/ 	.dword	_ZN39_INTERNAL_a5d91208_4_k_cu_c201fd32_30844cuda3std3__419piecewise_constructE
	.align		8
        /*0048*/ 	.dword	_ZN39_INTERNAL_a5d91208_4_k_cu_c201fd32_30844cuda3std3__48in_placeE
	.align		8
        /*0050*/ 	.dword	_ZN39_INTERNAL_a5d91208_4_k_cu_c201fd32_30844cuda3std6ranges3__45__cpo4swapE
	.align		8
        /*0058*/ 	.dword	_ZN39_INTERNAL_a5d91208_4_k_cu_c201fd32_30844cuda3std6ranges3__45__cpo9iter_moveE
	.align		8
        /*0060*/ 	.dword	_ZN39_INTERNAL_a5d91208_4_k_cu_c201fd32_30844cute7productE
	.align		8
        /*0068*/ 	.dword	_ZN39_INTERNAL_a5d91208_4_k_cu_c201fd32_30844cute1_E
	.align		8
        /*0070*/ 	.dword	$str$24
	.align		8
        /*0078*/ 	.dword	$str$25


//--------------------- .text._ZN7cutlass13device_kernelINS_4fmha6kernel28FmhaKernelTmaWarpSpecializedINS1_10collective30FmhaMainloopTmaWarpSpecializedINS_6half_tEffN4cute5tupleIJNS7_1CILi128EEESA_SA_EEENS8_IJiNS9_ILi1EEENS8_IJiiEEEEEESE_SE_NS4_13DefaultFusionEJNS2_6OptionILNS2_3TagE0ENS9_ILb1EEEEENSG_ILSH_2ESI_EEEEENS4_15FmhaFwdEpilogueIS6_fNS8_IJNS9_ILi64EEESA_SA_EEEEENS2_23PersistentTileSchedulerEJSJ_SK_EEEEEvNT_6ParamsE --------------------------
	.section	.text._ZN7cutlass13device_kernelINS_4fmha6kernel28FmhaKernelTmaWarpSpecializedINS1_10collective30FmhaMainloopTmaWarpSpecializedINS_6half_tEffN4cute5tupleIJNS7_1CILi128EEESA_SA_EEENS8_IJiNS9_ILi1EEENS8_IJiiEEEEEESE_SE_NS4_13DefaultFusionEJNS2_6OptionILNS2_3TagE0ENS9_ILb1EEEEENSG_ILSH_2ESI_EEEEENS4_15FmhaFwdEpilogueIS6_fNS8_IJNS9_ILi64EEESA_SA_EEEEENS2_23PersistentTileSchedulerEJSJ_SK_EEEEEvNT_6ParamsE,"ax",@progbits
	.align	128
.text._ZN7cutlass13device_kernelINS_4fmha6kernel28FmhaKernelTmaWarpSpecializedINS1_10collective30FmhaMainloopTmaWarpSpecializedINS_6half_tEffN4cute5tupleIJNS7_1CILi128EEESA_SA_EEENS8_IJiNS9_ILi1EEENS8_IJiiEEEEEESE_SE_NS4_13DefaultFusionEJNS2_6OptionILNS2_3TagE0ENS9_ILb1EEEEENSG_ILSH_2ESI_EEEEENS4_15FmhaFwdEpilogueIS6_fNS8_IJNS9_ILi64EEESA_SA_EEEEENS2_23PersistentTileSchedulerEJSJ_SK_EEEEEvNT_6ParamsE:
        .type           _ZN7cutlass13device_kernelINS_4fmha6kernel28FmhaKernelTmaWarpSpecializedINS1_10collective30FmhaMainloopTmaWarpSpecializedINS_6half_tEffN4cute5tupleIJNS7_1CILi128EEESA_SA_EEENS8_IJiNS9_ILi1EEENS8_IJiiEEEEEESE_SE_NS4_13DefaultFusionEJNS2_6OptionILNS2_3TagE0ENS9_ILb1EEEEENSG_ILSH_2ESI_EEEEENS4_15FmhaFwdEpilogueIS6_fNS8_IJNS9_ILi64EEESA_SA_EEEEENS2_23PersistentTileSchedulerEJSJ_SK_EEEEEvNT_6ParamsE,@function
        .size           _ZN7cutlass13device_kernelINS_4fmha6kernel28FmhaKernelTmaWarpSpecializedINS1_10collective30FmhaMainloopTmaWarpSpecializedINS_6half_tEffN4cute5tupleIJNS7_1CILi128EEESA_SA_EEENS8_IJiNS9_ILi1EEENS8_IJiiEEEEEESE_SE_NS4_13DefaultFusionEJNS2_6OptionILNS2_3TagE0ENS9_ILb1EEEEENSG_ILSH_2ESI_EEEEENS4_15FmhaFwdEpilogueIS6_fNS8_IJNS9_ILi64EEESA_SA_EEEEENS2_23PersistentTileSchedulerEJSJ_SK_EEEEEvNT_6ParamsE,(.L_x_136 - _ZN7cutlass13device_kernelINS_4fmha6kernel28FmhaKernelTmaWarpSpecializedINS1_10collective30FmhaMainloopTmaWarpSpecializedINS_6half_tEffN4cute5tupleIJNS7_1CILi128EEESA_SA_EEENS8_IJiNS9_ILi1EEENS8_IJiiEEEEEESE_SE_NS4_13DefaultFusionEJNS2_6OptionILNS2_3TagE0ENS9_ILb1EEEEENSG_ILSH_2ESI_EEEEENS4_15FmhaFwdEpilogueIS6_fNS8_IJNS9_ILi64EEESA_SA_EEEEENS2_23PersistentTileSchedulerEJSJ_SK_EEEEEvNT_6ParamsE)
        .other          _ZN7cutlass13device_kernelINS_4fmha6kernel28FmhaKernelTmaWarpSpecializedINS1_10collective30FmhaMainloopTmaWarpSpecializedINS_6half_tEffN4cute5tupleIJNS7_1CILi128EEESA_SA_EEENS8_IJiNS9_ILi1EEENS8_IJiiEEEEEESE_SE_NS4_13DefaultFusionEJNS2_6OptionILNS2_3TagE0ENS9_ILb1EEEEENSG_ILSH_2ESI_EEEEENS4_15FmhaFwdEpilogueIS6_fNS8_IJNS9_ILi64EEESA_SA_EEEEENS2_23PersistentTileSchedulerEJSJ_SK_EEEEEvNT_6ParamsE,@"STO_CUDA_ENTRY STV_DEFAULT"
_ZN7cutlass13device_kernelINS_4fmha6kernel28FmhaKernelTmaWarpSpecializedINS1_10collective30FmhaMainloopTmaWarpSpecializedINS_6half_tEffN4cute5tupleIJNS7_1CILi128EEESA_SA_EEENS8_IJiNS9_ILi1EEENS8_IJiiEEEEEESE_SE_NS4_13DefaultFusionEJNS2_6OptionILNS2_3TagE0ENS9_ILb1EEEEENSG_ILSH_2ESI_EEEEENS4_15FmhaFwdEpilogueIS6_fNS8_IJNS9_ILi64EEESA_SA_EEEEENS2_23PersistentTileSchedulerEJSJ_SK_EEEEEvNT_6ParamsE:
[----:B------:R-:W1:Y:S01]  /*0000*/  LDC R1, c[0x0][0x28] ;  /* 0x00000a00ff017b82 */ /* 0x000e620000000800 */
[----:B------:R-:W2:Y:S07]  /*0010*/  S2R R2, SR_TID.X ;  /* 0x0000000000027919 */ /* 0x000eae0000002100 */
[----:B------:R-:W3:Y:S01]  /*0020*/  S2UR UR6, SR_CTAID.X ;  /* 0x00000000000679c3 */ /* 0x000ee20000002500 */
[----:B------:R-:W-:Y:S01]  /*0030*/  ELECT P1, URZ, PT ;  /* 0x00000000003f782f */ /* 0x000fe20003820000 */
[----:B------:R-:W-:Y:S01]  /*0040*/  BSSY B0, `(.L_x_0) ;  /* 0x0000018000007945 */ /* 0x000fe20003800000 */
[----:B---3--:R-:W-:-:S02]  /*0050*/  MOV R17, UR6 ;  /* 0x0000000600117c02 */ /* 0x008fc40008000f00 */
[----:B--2---:R-:W-:-:S05]  /*0060*/  SHF.R.U32.HI R0, RZ, 0x5, R2 ;  /* 0x00000005ff007819 */ /* 0x004fca0000011602 */
[----:B------:R-:W2:Y:S02]  /*0070*/  SHFL.IDX PT, R3, R0, RZ, 0x1f ;  /* 0x00001fff00037589 */ /* 0x000ea400000e0000 */
[----:B--2---:R-:W-:Y:S02]  /*0080*/  R2UR UR4, R3 ;  /* 0x00000000030472ca */ /* 0x004fe400000e0000 */
[----:B------:R-:W-:-:S06]  /*0090*/  SHF.R.U32.HI R3, RZ, 0x7, R2 ;  /* 0x00000007ff037819 */ /* 0x000fcc0000011602 */
[----:B------:R-:W2:Y:S05]  /*00a0*/  SHFL.IDX PT, R3, R3, RZ, 0x1f ;  /* 0x00001fff03037589 */ /* 0x000eaa00000e0000 */
[----:B------:R-:W-:Y:S02]  /*00b0*/  USHF.R.S32.HI UR5, URZ, 0x1f, UR4 ;  /* 0x0000001f3f057899 */ /* 0x000fe40008011404 */
[----:B------:R-:W-:Y:S02]  /*00c0*/  ISETP.EQ.AND P2, PT, RZ, UR4, P1 ;  /* 0x00000004ff007c0c */ /* 0x000fe40008f42270 */
[----:B------:R-:W-:-:S04]  /*00d0*/  ULEA.HI UR5, UR5, UR4, URZ, 0x2 ;  /* 0x0000000405057291 */ /* 0x000fc8000f8f103f */
[----:B------:R-:W-:-:S04]  /*00e0*/  ULOP3.LUT UR5, UR5, 0xfffffffc, URZ, 0xc0, !UPT ;  /* 0xfffffffc05057892 */ /* 0x000fc8000f8ec03f */
[----:B------:R-:W-:-:S03]  /*00f0*/  UIADD3 UR5, UR4, -UR5, URZ ;  /* 0x8000000504057290 */ /* 0x000fc6000fffe03f */
[----:B-1----:R-:W-:Y:S09]  /*0100*/  @!P2 BRA `(.L_x_1) ;  /* 0x00000000002ca947 */ /* 0x002ff20003800000 */
[----:B------:R-:W-:Y:S02]  /*0110*/  ULDC.64 UR6, c[0x0][0x198] ;  /* 0x0000660000067ab9 */ /* 0x000fe40000000a00 */
[----:B------:R-:W-:Y:S02]  /*0120*/  UIADD3 UR8, UP0, UR6, 0xf0, URZ ;  /* 0x000000f006087890 */ /* 0x000fe4000ff1e03f */
[----:B------:R-:W-:Y:S02]  /*0130*/  UIADD3 UR10, UP1, UR6, 0x1f0, URZ ;  /* 0x000001f0060a7890 */ /* 0x000fe4000ff3e03f */
[----:B------:R-:W-:Y:S02]  /*0140*/  UIADD3 UR6, UP2, UR6, 0x2f0, URZ ;  /* 0x000002f006067890 */ /* 0x000fe4000ff5e03f */
[----:B------:R-:W-:Y:S02]  /*0150*/  UIADD3.X UR9, URZ, UR7, URZ, UP0, !UPT ;  /* 0x000000073f097290 */ /* 0x000fe400087fe43f */
[----:B------:R-:W-:-:S02]  /*0160*/  UIADD3.X UR11, URZ, UR7, URZ, UP1, !UPT ;  /* 0x000000073f0b7290 */ /* 0x000fc40008ffe43f */
[----:B------:R-:W-:-:S05]  /*0170*/  UIADD3.X UR7, URZ, UR7, URZ, UP2, !UPT ;  /* 0x000000073f077290 */ /* 0x000fca00097fe43f */
[----:B------:R1:W-:Y:S02]  /*0180*/  UTMACCTL.PF [UR8] ;  /* 0x00000000080079b9 */ /* 0x0003e40008040000 */
[----:B------:R1:W-:Y:S02]  /*0190*/  UTMACCTL.PF [UR10] ;  /* 0x000000000a0079b9 */ /* 0x0003e40008040000 */
[----:B------:R1:W-:Y:S02]  /*01a0*/  UTMACCTL.PF [UR6] ;  /* 0x00000000060079b9 */ /* 0x0003e40008040000 */
[----:B-1----:R-:W-:Y:S01]  /*01b0*/  NOP ;  /* 0x0000000000007918 */ /* 0x002fe20000000000 */
.L_x_1:
[----:B------:R-:W-:Y:S05]  /*01c0*/  BSYNC B0 ;  /* 0x0000000000007941 */ /* 0x000fea0003800000 */
.L_x_0:
[----:B------:R-:W1:Y:S01]  /*01d0*/  SHFL.IDX PT, R4, R0, RZ, 0x1f ;  /* 0x00001fff00047589 */ /* 0x000e6200000e0000 */
[----:B--2---:R-:W-:Y:S01]  /*01e0*/  R2UR UR48, R3 ;  /* 0x00000000033072ca */ /* 0x004fe200000e0000 */
[----:B------:R-:W-:Y:S02]  /*01f0*/  UISETP.NE.AND UP0, UPT, UR5, 0x1, UPT ;  /* 0x000000010500788c */ /* 0x000fe4000bf05270 */
[----:B------:R-:W-:-:S10]  /*0200*/  UISETP.NE.AND UP1, UPT, UR5, 0x2, UPT ;  /* 0x000000020500788c */ /* 0x000fd4000bf25270 */
[----:B------:R-:W-:Y:S02]  /*0210*/  UIADD3 UR10, UR48, -0x1, URZ ;  /* 0xffffffff300a7890 */ /* 0x000fe4000fffe03f */
[----:B------:R-:W-:Y:S02]  /*0220*/  UISETP.EQ.AND UP2, UPT, UR48, URZ, !UP0 ;  /* 0x0000003f3000728c */ /* 0x000fe4000c742270 */
[----:B------:R-:W-:Y:S02]  /*0230*/  UISETP.EQ.AND UP3, UPT, UR48, URZ, !UP1 ;  /* 0x0000003f3000728c */ /* 0x000fe4000cf62270 */
[----:B------:R-:W-:Y:S02]  /*0240*/  UISETP.GE.U32.AND UP4, UPT, UR10, 0x4, UPT ;  /* 0x000000040a00788c */ /* 0x000fe4000bf86070 */
[----:B------:R-:W-:Y:S01]  /*0250*/  USEL UR47, URZ, 0x1, !UP2 ;  /* 0x000000013f2f7887 */ /* 0x000fe2000d000000 */
[----:B-1----:R-:W-:Y:S01]  /*0260*/  ISETP.NE.AND P0, PT, R4, RZ, PT ;  /* 0x000000ff0400720c */ /* 0x002fe20003f05270 */
[----:B------:R-:W-:Y:S01]  /*0270*/  USEL UR46, URZ, 0x1, !UP3 ;  /* 0x000000013f2e7887 */ /* 0x000fe2000d800000 */
[----:B------:R-:W-:Y:S01]  /*0280*/  MOV R4, UR5 ;  /* 0x0000000500047c02 */ /* 0x000fe20008000f00 */
[----:B------:R-:W-:-:S02]  /*0290*/  USEL UR47, UR47, 0x2, UP4 ;  /* 0x000000022f2f7887 */ /* 0x000fc4000a000000 */
[----:B------:R-:W-:-:S08]  /*02a0*/  USEL UR46, UR46, 0x2, UP4 ;  /* 0x000000022e2e7887 */ /* 0x000fd0000a000000 */
[----:B------:R-:W-:Y:S05]  /*02b0*/  @P0 BRA `(.L_x_2) ;  /* 0x0000000000480947 */ /* 0x000fea0003800000 */
[----:B------:R-:W1:Y:S01]  /*02c0*/  S2UR UR8, SR_CgaCtaId ;  /* 0x00000000000879c3 */ /* 0x000e620000008800 */
[----:B------:R-:W-:Y:S01]  /*02d0*/  UMOV UR4, 0x400 ;  /* 0x0000040000047882 */ /* 0x000fe20000000000 */
[----:B------:R-:W-:Y:S01]  /*02e0*/  UMOV UR5, 0x1 ;  /* 0x0000000100057882 */ /* 0x000fe20000000000 */
[----:B------:R-:W-:Y:S01]  /*02f0*/  UMOV UR6, 0x80 ;  /* 0x0000008000067882 */ /* 0x000fe20000000000 */
[----:B------:R-:W-:Y:S01]  /*0300*/  ELECT P0, URZ, PT ;  /* 0x00000000003f782f */ /* 0x000fe20003800000 */
[----:B------:R-:W-:-:S04]  /*0310*/  UIADD3 UR6, -UR6, 0x100000, URZ ;  /* 0x0010000006067890 */ /* 0x000fc8000fffe13f */
[----:B------:R-:W-:Y:S02]  /*0320*/  USHF.L.U32 UR7, UR6, 0xb, URZ ;  /* 0x0000000b06077899 */ /* 0x000fe4000800063f */
[----:B------:R-:W-:Y:S02]  /*0330*/  USHF.L.U32 UR6, UR6, 0x1, URZ ;  /* 0x0000000106067899 */ /* 0x000fe4000800063f */
[----:B-1----:R-:W-:Y:S02]  /*0340*/  ULEA UR8, UR8, UR4, 0x18 ;  /* 0x0000000408087291 */ /* 0x002fe4000f8ec03f */
[----:B------:R-:W-:-:S04]  /*0350*/  UIADD3 UR4, -UR5, 0x100000, URZ ;  /* 0x0010000005047890 */ /* 0x000fc8000fffe13f */
[----:B------:R-:W-:Y:S02]  /*0360*/  USHF.L.U32 UR5, UR4, 0xb, URZ ;  /* 0x0000000b04057899 */ /* 0x000fe4000800063f */
[----:B------:R-:W-:Y:S01]  /*0370*/  USHF.L.U32 UR4, UR4, 0x1, URZ ;  /* 0x0000000104047899 */ /* 0x000fe2000800063f */
[----:B------:R-:W1:Y:S11]  /*0380*/  FENCE.VIEW.ASYNC.S ;  /* 0x00000000000073c6 */ /* 0x000e760000000000 */
[----:B-1----:R1:W2:Y:S01]  /*0390*/  SYNCS.EXCH.64 URZ, [UR8+0x34450], UR4 ;  /* 0x03445004083f75b2 */ /* 0x0022a20008000100 */
[----:B------:R1:W3:Y:S01]  /*03a0*/  SYNCS.EXCH.64 URZ, [UR8+0x34460], UR6 ;  /* 0x03446006083f75b2 */ /* 0x0002e20008000100 */
[----:B------:R1:W4:Y:S01]  /*03b0*/  SYNCS.EXCH.64 URZ, [UR8+0x34458], UR4 ;  /* 0x03445804083f75b2 */ /* 0x0003220008000100 */
[----:B------:R1:W1:Y:S01]  /*03c0*/  SYNCS.EXCH.64 URZ, [UR8+0x34468], UR6 ;  /* 0x03446806083f75b2 */ /* 0x0002620008000100 */
[----:B------:R-:W-:Y:S01]  /*03d0*/  NOP ;  /* 0x0000000000007918 */ /* 0x000fe20000000000 */
.L_x_2:
[----:B------:R-:W5:Y:S01]  /*03e0*/  SHFL.IDX PT, R3, R0, RZ, 0x1f ;  /* 0x00001fff00037589 */ /* 0x000f6200000e0000 */
[----:B------:R-:W-:Y:S01]  /*03f0*/  NOP ;  /* 0x0000000000007918 */ /* 0x000fe20000000000 */
[----:B-----5:R-:W-:-:S13]  /*0400*/  ISETP.NE.AND P0, PT, R3, RZ, PT ;  /* 0x000000ff0300720c */ /* 0x020fda0003f05270 */
[----:B------:R-:W-:Y:S05]  /*0410*/  @P0 BRA `(.L_x_3) ;  /* 0x0000000000600947 */ /* 0x000fea0003800000 */
[----:B-1----:R-:W1:Y:S01]  /*0420*/  S2UR UR5, SR_CgaCtaId ;  /* 0x00000000000579c3 */ /* 0x002e620000008800 */
[----:B------:R-:W-:Y:S01]  /*0430*/  UMOV UR4, 0x400 ;  /* 0x0000040000047882 */ /* 0x000fe20000000000 */
[----:B------:R-:W-:Y:S01]  /*0440*/  UMOV UR6, 0x1 ;  /* 0x0000000100067882 */ /* 0x000fe20000000000 */
[----:B------:R-:W-:Y:S01]  /*0450*/  UMOV UR9, 0x100 ;  /* 0x0000010000097882 */ /* 0x000fe20000000000 */
[----:B------:R-:W-:-:S04]  /*0460*/  UIADD3 UR6, -UR6, 0x100000, URZ ;  /* 0x0010000006067890 */ /* 0x000fc8000fffe13f */
[----:B------:R-:W-:Y:S02]  /*0470*/  USHF.L.U32 UR7, UR6, 0xb, URZ ;  /* 0x0000000b06077899 */ /* 0x000fe4000800063f */
[----:B------:R-:W-:Y:S01]  /*0480*/  USHF.L.U32 UR6, UR6, 0x1, URZ ;  /* 0x0000000106067899 */ /* 0x000fe2000800063f */
[----:B------:R-:W-:Y:S01]  /*0490*/  ELECT P0, URZ, PT ;  /* 0x00000000003f782f */ /* 0x000fe20003800000 */
[----:B-1----:R-:W-:Y:S02]  /*04a0*/  ULEA UR8, UR5, UR4, 0x18 ;  /* 0x0000000405087291 */ /* 0x002fe4000f8ec03f */
[----:B------:R-:W-:-:S04]  /*04b0*/  UIADD3 UR4, -UR9, 0x100000, URZ ;  /* 0x0010000009047890 */ /* 0x000fc8000fffe13f */
[----:B------:R-:W-:Y:S02]  /*04c0*/  USHF.L.U32 UR5, UR4, 0xb, URZ ;  /* 0x0000000b04057899 */ /* 0x000fe4000800063f */
[----:B------:R-:W-:Y:S01]  /*04d0*/  USHF.L.U32 UR4, UR4, 0x1, URZ ;  /* 0x0000000104047899 */ /* 0x000fe2000800063f */
[----:B------:R-:W1:Y:S03]  /*04e0*/  FENCE.VIEW.ASYNC.S ;  /* 0x00000000000073c6 */ /* 0x000e660000000000 */
[----:B-1----:R1:W1:Y:S08]  /*04f0*/  SYNCS.EXCH.64 URZ, [UR8+0x34400], UR6 ;  /* 0x03440006083f75b2 */ /* 0x0022700008000100 */
[----:B------:R1:W1:Y:S01]  /*0500*/  SYNCS.EXCH.64 URZ, [UR8+0x34428], UR4 ;  /* 0x03442804083f75b2 */ /* 0x0002620008000100 */
        /* <DEDUP_REMOVED lines=8> */
[----:B------:R-:W-:Y:S01]  /*0590*/  NOP ;  /* 0x0000000000007918 */ /* 0x000fe20000000000 */
.L_x_3:
        /* <DEDUP_REMOVED lines=21> */
[----:B------:R-:W-:Y:S01]  /*06f0*/  NOP ;  /* 0x0000000000007918 */ /* 0x000fe20000000000 */
.L_x_4:
[----:B------:R-:W5:Y:S01]  /*0700*/  SHFL.IDX PT, R3, R0, RZ, 0x1f ;  /* 0x00001fff00037589 */ /* 0x000f6200000e0000 */
[----:B------:R-:W-:Y:S01]  /*0710*/  ELECT P0, URZ, PT ;  /* 0x00000000003f782f */ /* 0x000fe20003800000 */
[----:B------:R-:W-:Y:S01]  /*0720*/  NOP ;  /* 0x0000000000007918 */ /* 0x000fe20000000000 */
[----:B-1----:R-:W-:Y:S02]  /*0730*/  UMOV UR4, 0x80 ;  /* 0x0000008000047882 */ /* 0x002fe40000000000 */
[C---:B-----5:R-:W-:Y:S02]  /*0740*/  ISETP.NE.OR P0, PT, R3.reuse, RZ, !P0 ;  /* 0x000000ff0300720c */ /* 0x060fe40004705670 */
[----:B------:R-:W-:-:S11]  /*0750*/  ISETP.NE.AND P3, PT, R3, RZ, PT ;  /* 0x000000ff0300720c */ /* 0x000fd60003f65270 */
[----:B------:R-:W-:Y:S01]  /*0760*/  VOTEU.ALL UP2, P0 ;  /* 0x00000000003f7886 */ /* 0x000fe20000040000 */
[----:B------:R-:W-:Y:S01]  /*0770*/  VOTEU.ALL UP3, P0 ;  /* 0x00000000003f7886 */ /* 0x000fe20000060000 */
[----:B------:R-:W-:Y:S01]  /*0780*/  VOTEU.ALL UP4, P0 ;  /* 0x00000000003f7886 */ /* 0x000fe20000080000 */
[----:B------:R-:W-:Y:S02]  /*0790*/  VOTEU.ALL UP5, P0 ;  /* 0x00000000003f7886 */ /* 0x000fe400000a0000 */
[----:B------:R-:W1:Y:S01]  /*07a0*/  @!UP2 S2UR UR7, SR_CgaCtaId ;  /* 0x000000000007a9c3 */ /* 0x000e620000008800 */
[----:B------:R-:W-:Y:S01]  /*07b0*/  @!UP2 UMOV UR6, 0x400 ;  /* 0x000004000006a882 */ /* 0x000fe20000000000 */
[----:B------:R-:W-:-:S04]  /*07c0*/  @!UP2 UIADD3 UR4, -UR4, 0x100000, URZ ;  /* 0x001000000404a890 */ /* 0x000fc8000fffe13f */
[----:B------:R-:W-:Y:S02]  /*07d0*/  @!UP2 USHF.L.U32 UR5, UR4, 0xb, URZ ;  /* 0x0000000b0405a899 */ /* 0x000fe4000800063f */
[----:B------:R-:W-:Y:S02]  /*07e0*/  @!UP2 USHF.L.U32 UR4, UR4, 0x1, URZ ;  /* 0x000000010404a899 */ /* 0x000fe4000800063f */
[----:B-1----:R-:W-:Y:S01]  /*07f0*/  @!UP2 ULEA UR6, UR7, UR6, 0x18 ;  /* 0x000000060706a291 */ /* 0x002fe2000f8ec03f */
[----:B------:R-:W-:Y:S01]  /*0800*/  VOTEU.ALL UP2, P0 ;  /* 0x00000000003f7886 */ /* 0x000fe20000040000 */
[----:B------:R-:W1:Y:S10]  /*0810*/  FENCE.VIEW.ASYNC.S ;  /* 0x00000000000073c6 */ /* 0x000e740000000000 */
[----:B-1----:R1:W1:Y:S01]  /*0820*/  @!UP2 SYNCS.EXCH.64 URZ, [UR6+0x34490], UR4 ;  /* 0x03449004063fa5b2 */ /* 0x0022620008000100 */
[----:B------:R1:W1:Y:S01]  /*0830*/  @!UP3 SYNCS.EXCH.64 URZ, [UR6+0x34498], UR4 ;  /* 0x03449804063fb5b2 */ /* 0x0002620008000100 */
[----:B------:R1:W1:Y:S01]  /*0840*/  @!UP4 SYNCS.EXCH.64 URZ, [UR6+0x344a0], UR4 ;  /* 0x0344a004063fc5b2 */ /* 0x0002620008000100 */
[----:B------:R1:W1:Y:S01]  /*0850*/  @!UP5 SYNCS.EXCH.64 URZ, [UR6+0x344a8], UR4 ;  /* 0x0344a804063fd5b2 */ /* 0x0002620008000100 */
[----:B------:R-:W-:Y:S01]  /*0860*/  NOP ;  /* 0x0000000000007918 */ /* 0x000fe20000000000 */
[----:B------:R-:W-:Y:S05]  /*0870*/  @P3 BRA `(.L_x_5) ;  /* 0x0000000000583947 */ /* 0x000fea0003800000 */
[----:B-1----:R-:W1:Y:S01]  /*0880*/  S2UR UR5, SR_CgaCtaId ;  /* 0x00000000000579c3 */ /* 0x002e620000008800 */
[----:B------:R-:W-:Y:S01]  /*0890*/  UMOV UR4, 0x400 ;  /* 0x0000040000047882 */ /* 0x000fe20000000000 */
[----:B------:R-:W-:Y:S01]  /*08a0*/  UMOV UR6, 0x20 ;  /* 0x0000002000067882 */ /* 0x000fe20000000000 */
[----:B------:R-:W-:Y:S01]  /*08b0*/  UMOV UR7, 0x80 ;  /* 0x0000008000077882 */ /* 0x000fe20000000000 */
[----:B------:R-:W-:Y:S01]  /*08c0*/  ELECT P0, URZ, PT ;  /* 0x00000000003f782f */ /* 0x000fe20003800000 */
[----:B-1----:R-:W-:Y:S02]  /*08d0*/  ULEA UR8, UR5, UR4, 0x18 ;  /* 0x0000000405087291 */ /* 0x002fe4000f8ec03f */
[----:B------:R-:W-:-:S04]  /*08e0*/  UIADD3 UR4, -UR6, 0x100000, URZ ;  /* 0x0010000006047890 */ /* 0x000fc8000fffe13f */
[----:B------:R-:W-:Y:S02]  /*08f0*/  USHF.L.U32 UR5, UR4, 0xb, URZ ;  /* 0x0000000b04057899 */ /* 0x000fe4000800063f */
[----:B------:R-:W-:Y:S02]  /*0900*/  USHF.L.U32 UR4, UR4, 0x1, URZ ;  /* 0x0000000104047899 */ /* 0x000fe4000800063f */
        /* <DEDUP_REMOVED lines=13> */
.L_x_5:
[----:B------:R-:W-:Y:S01]  /*09e0*/  VOTEU.ANY UP2, P2 ;  /* 0x00000000003f7886 */ /* 0x000fe20001040100 */
[----:B-1----:R-:W-:Y:S01]  /*09f0*/  UMOV UR4, 0x40 ;  /* 0x0000004000047882 */ /* 0x002fe20000000000 */
[----:B------:R-:W-:Y:S01]  /*0a00*/  ISETP.NE.AND P3, PT, RZ, UR48, PT ;  /* 0x00000030ff007c0c */ /* 0x000fe2000bf65270 */
[----:B------:R-:W-:Y:S01]  /*0a10*/  NOP ;  /* 0x0000000000007918 */ /* 0x000fe20000000000 */
[----:B------:R-:W-:Y:S01]  /*0a20*/  ISETP.EQ.AND P0, PT, R4, 0x2, P1 ;  /* 0x000000020400780c */ /* 0x000fe20000f02270 */
[----:B------:R-:W1:Y:S01]  /*0a30*/  @UP2 S2UR UR7, SR_CgaCtaId ;  /* 0x00000000000729c3 */ /* 0x000e620000008800 */
[----:B------:R-:W-:Y:S01]  /*0a40*/  @UP2 UMOV UR6, 0x400 ;  /* 0x0000040000062882 */ /* 0x000fe20000000000 */
[----:B------:R-:W-:-:S04]  /*0a50*/  @UP2 UIADD3 UR4, -UR4, 0x100000, URZ ;  /* 0x0010000004042890 */ /* 0x000fc8000fffe13f */
[----:B------:R-:W-:Y:S02]  /*0a60*/  @UP2 USHF.L.U32 UR5, UR4, 0xb, URZ ;  /* 0x0000000b04052899 */ /* 0x000fe4000800063f */
[----:B------:R-:W-:Y:S02]  /*0a70*/  @UP2 USHF.L.U32 UR4, UR4, 0x1, URZ ;  /* 0x0000000104042899 */ /* 0x000fe4000800063f */
[----:B-1----:R-:W-:Y:S01]  /*0a80*/  @UP2 ULEA UR6, UR7, UR6, 0x18 ;  /* 0x0000000607062291 */ /* 0x002fe2000f8ec03f */
[----:B------:R-:W-:Y:S01]  /*0a90*/  VOTEU.ANY UP2, P2 ;  /* 0x00000000003f7886 */ /* 0x000fe20001040100 */
[----:B------:R-:W-:Y:S01]  /*0aa0*/  ISETP.EQ.AND P2, PT, R4, 0x1, P1 ;  /* 0x000000010400780c */ /* 0x000fe20000f42270 */
[----:B------:R-:W1:Y:S09]  /*0ab0*/  FENCE.VIEW.ASYNC.S ;  /* 0x00000000000073c6 */ /* 0x000e720000000000 */
[----:B-1----:R1:W2:Y:S01]  /*0ac0*/  @UP2 SYNCS.EXCH.64 URZ, [UR6+0x344b0], UR4 ;  /* 0x0344b004063f25b2 */ /* 0x0022a20008000100 */
[----:B------:R-:W-:Y:S01]  /*0ad0*/  NOP ;  /* 0x0000000000007918 */ /* 0x000fe20000000000 */
[----:B--234-:R-:W-:Y:S06]  /*0ae0*/  BAR.SYNC.DEFER_BLOCKING 0x0 ;  /* 0x0000000000007b1d */ /* 0x01cfec0000010000 */
[----:B------:R-:W-:Y:S05]  /*0af0*/  @!P3 BRA `(.L_x_6) ;  /* 0x000000780098b947 */ /* 0x000fea0003800000 */
[----:B------:R-:W-:-:S06]  /*0b00*/  UISETP.GT.U32.AND UP0, UPT, UR10, 0x3, UPT ;  /* 0x000000030a00788c */ /* 0x000fcc000bf04070 */
[----:B------:R-:W-:-:S13]  /*0b10*/  PLOP3.LUT P0, PT, PT, PT, UP0, 0x80, 0x0 ;  /* 0x000000000000781c */ /* 0x000fda0003f0f008 */
[----:B-1----:R-:W-:Y:S05]  /*0b20*/  @P0 EXIT ;  /* 0x000000000000094d */ /* 0x002fea0003800000 */
.L_x_7:
[----:B------:R-:W-:-:S08]  /*0b30*/  NOP ;  /* 0x0000000000007918 */ /* 0x000fd00000000000 */
[----:B------:R-:W1:Y:S02]  /*0b40*/  USETMAXREG.TRY_ALLOC.CTAPOOL UP0, 0xf0 ;  /* 0x000000f0000079c8 */ /* 0x000e640008000600 */
[----:B-1----:R-:W-:-:S13]  /*0b50*/  PLOP3.LUT P0, PT, PT, PT, UP0, 0x80, 0x0 ;  /* 0x000000000000781c */ /* 0x002fda0003f0f008 */
[----:B------:R-:W-:Y:S05]  /*0b60*/  @!P0 BRA `(.L_x_7) ;  /* 0xfffffffc00f08947 */ /* 0x000fea000383ffff */
[----:B------:R-:W-:Y:S02]  /*0b70*/  ULDC UR4, c[0x0][0xa00] ;  /* 0x0002800000047ab9 */ /* 0x000fe40000000800 */
[----:B------:R-:W-:-:S13]  /*0b80*/  ISETP.GE.AND P0, PT, R17, UR4, PT ;  /* 0x0000000411007c0c */ /* 0x000fda000bf06270 */
[----:B------:R-:W-:Y:S05]  /*0b90*/  @P0 EXIT ;  /* 0x000000000000094d */ /* 0x000fea0003800000 */
[----:B------:R-:W-:Y:S01]  /*0ba0*/  UISETP.NE.AND UP0, UPT, UR48, 0x1, UPT ;  /* 0x000000013000788c */ /* 0x000fe2000bf05270 */
[----:B------:R-:W-:Y:S01]  /*0bb0*/  MOV R16, RZ ;  /* 0x000000ff00107202 */ /* 0x000fe20000000f00 */
[----:B------:R-:W-:Y:S01]  /*0bc0*/  ULDC.64 UR50, c[0x0][0x198] ;  /* 0x0000660000327ab9 */ /* 0x000fe20000000a00 */
[----:B------:R-:W-:Y:S01]  /*0bd0*/  UMOV UR36, URZ ;  /* 0x0000003f00247c82 */ /* 0x000fe20008000000 */
[----:B------:R-:W-:Y:S02]  /*0be0*/  UP2UR UR4, UPR, URZ, 0x1 ;  /* 0x000000013f047883 */ /* 0x000fe40008000000 */
[----:B------:R-:W-:Y:S01]  /*0bf0*/  USEL UR4, URZ, 0x1, UP0 ;  /* 0x000000013f047887 */ /* 0x000fe20008000000 */
[----:B------:R-:W-:Y:S01]  /*0c00*/  UMOV UR37, URZ ;  /* 0x0000003f00257c82 */ /* 0x000fe20008000000 */
[----:B------:R-:W-:Y:S01]  /*0c10*/  UMOV UR38, URZ ;  /* 0x0000003f00267c82 */ /* 0x000fe20008000000 */
[----:B------:R-:W-:-:S03]  /*0c20*/  ULDC.64 UR52, c[0x0][0x208] ;  /* 0x0000820000347ab9 */ /* 0x000fc60000000a00 */
[----:B------:R-:W-:-:S07]  /*0c30*/  MOV R19, UR4 ;  /* 0x0000000400137c02 */ /* 0x000fce0008000f00 */
.L_x_67:
[----:B------:R-:W-:Y:S01]  /*0c40*/  ULDC UR8, c[0x0][0xa04] ;  /* 0x0002810000087ab9 */ /* 0x000fe20000000800 */
[----:B------:R-:W-:Y:S01]  /*0c50*/  R2UR UR39, R17 ;  /* 0x00000000112772ca */ /* 0x000fe200000e0000 */
[----:B------:R-:W-:Y:S01]  /*0c60*/  UISETP.NE.AND UP0, UPT, UR8, 0x1, UPT ;  /* 0x000000010800788c */ /* 0x000fe2000bf05270 */
[----:B------:R-:W-:Y:S01]  /*0c70*/  ULDC UR4, c[0x0][0xa10] ;  /* 0x0002840000047ab9 */ /* 0x000fe20000000800 */
[----:B------:R-:W-:Y:S01]  /*0c80*/  ULDC UR44, c[0x0][0xa1c] ;  /* 0x00028700002c7ab9 */ /* 0x000fe20000000800 */
[----:B------:R-:W-:Y:S02]  /*0c90*/  UISETP.NE.AND UP1, UPT, UR4, 0x1, UPT ;  /* 0x000000010400788c */ /* 0x000fe4000bf25270 */
[----:B------:R-:W-:-:S06]  /*0ca0*/  UISETP.NE.AND UP2, UPT, UR48, 0x1, UPT ;  /* 0x000000013000788c */ /* 0x000fcc000bf45270 */
[----:B------:R-:W-:Y:S01]  /*0cb0*/  @UP0 ULDC.64 UR6, c[0x0][0xa08] ;  /* 0x0002820000060ab9 */ /* 0x000fe20000000a00 */
[----:B------:R-:W-:Y:S01]  /*0cc0*/  PLOP3.LUT P0, PT, PT, PT, UP2, 0x80, 0x0 ;  /* 0x000000000000781c */ /* 0x000fe20003f0f028 */
[----:B------:R-:W-:-:S03]  /*0cd0*/  UIMAD.WIDE.U32 UR4, UR39, UR6, URZ ;  /* 0x00000006270472a5 */ /* 0x000fc6000f8e003f */
[----:B------:R-:W-:Y:S01]  /*0ce0*/  @UP1 ULDC UR6, c[0x0][0xa18] ;  /* 0x0002860000061ab9 */ /* 0x000fe20000000800 */
[----:B------:R-:W-:Y:S02]  /*0cf0*/  @UP0 USHF.R.U32.HI UR39, URZ, UR7, UR5 ;  /* 0x000000073f270299 */ /* 0x000fe40008011605 */
[----:B------:R-:W-:Y:S01]  /*0d00*/  UISETP.NE.AND UP0, UPT, UR44, 0x1, UPT ;  /* 0x000000012c00788c */ /* 0x000fe2000bf05270 */
[----:B------:R-:W-:Y:S02]  /*0d10*/  @UP1 ULDC UR4, c[0x0][0xa14] ;  /* 0x0002850000041ab9 */ /* 0x000fe40000000800 */
[----:B------:R-:W-:Y:S02]  /*0d20*/  UIMAD.WIDE.U32 UR4, UR39, UR4, URZ ;  /* 0x00000004270472a5 */ /* 0x000fe4000f8e003f */
[----:B--2---:R-:W-:Y:S01]  /*0d30*/  IADD3 R0, RZ, -UR39, RZ ;  /* 0x80000027ff007c10 */ /* 0x004fe2000fffe0ff */
[----:B------:R-:W-:Y:S01]  /*0d40*/  UMOV UR45, UR39 ;  /* 0x00000027002d7c82 */ /* 0x000fe20008000000 */
[----:B------:R-:W-:-:S03]  /*0d50*/  @UP1 USHF.R.U32.HI UR45, URZ, UR6, UR5 ;  /* 0x000000063f2d1299 */ /* 0x000fc60008011605 */
[----:B------:R-:W-:Y:S01]  /*0d60*/  IMAD R0, R0, UR8, R17 ;  /* 0x0000000800007c24 */ /* 0x000fe2000f8e0211 */
[----:B------:R-:W-:Y:S02]  /*0d70*/  @UP0 ULDC.64 UR6, c[0x0][0xa20] ;  /* 0x0002880000060ab9 */ /* 0x000fe40000000a00 */
[----:B------:R-:W-:Y:S02]  /*0d80*/  UIMAD.WIDE.U32 UR4, UR45, UR6, URZ ;  /* 0x000000062d0472a5 */ /* 0x000fe4000f8e003f */
[----:B------:R-:W-:Y:S01]  /*0d90*/  R2UR UR42, R0 ;  /* 0x00000000002a72ca */ /* 0x000fe200000e0000 */
[----:B------:R-:W-:Y:S01]  /*0da0*/  UMOV UR6, UR45 ;  /* 0x0000002d00067c82 */ /* 0x000fe20008000000 */
[----:B------:R-:W-:-:S04]  /*0db0*/  @UP0 USHF.R.U32.HI UR6, URZ, UR7, UR5 ;  /* 0x000000073f060299 */ /* 0x000fc80008011605 */
[----:B------:R-:W-:-:S04]  /*0dc0*/  UIADD3 UR4, -UR6, URZ, URZ ;  /* 0x0000003f06047290 */ /* 0x000fc8000fffe13f */
[----:B------:R-:W-:Y:S01]  /*0dd0*/  UIMAD UR44, UR44, UR4, UR45 ;  /* 0x000000042c2c72a4 */ /* 0x000fe2000f8e022d */
[----:B-1-3--:R-:W-:Y:S11]  /*0de0*/  @!P0 BRA `(.L_x_8) ;  /* 0x0000000000688947 */ /* 0x00aff60003800000 */
[----:B------:R-:W-:-:S06]  /*0df0*/  UISETP.NE.AND UP0, UPT, UR48, 0x2, UPT ;  /* 0x000000023000788c */ /* 0x000fcc000bf05270 */
[----:B------:R-:W-:-:S13]  /*0e00*/  PLOP3.LUT P1, PT, PT, PT, UP0, 0x80, 0x0 ;  /* 0x000000000000781c */ /* 0x000fda0003f2f008 */
[----:B------:R-:W-:Y:S05]  /*0e10*/  @!P1 BRA `(.L_x_9) ;  /* 0x0000000000449947 */ /* 0x000fea0003800000 */
[----:B------:R-:W-:-:S06]  /*0e20*/  UISETP.NE.AND UP0, UPT, UR48, 0x3, UPT ;  /* 0x000000033000788c */ /* 0x000fcc000bf05270 */
[----:B------:R-:W-:-:S13]  /*0e30*/  PLOP3.LUT P1, PT, PT, PT, UP0, 0x80, 0x0 ;  /* 0x000000000000781c */ /* 0x000fda0003f2f008 */
[----:B------:R-:W-:Y:S05]  /*0e40*/  @!P1 BRA `(.L_x_10) ;  /* 0x0000000000249947 */ /* 0x000fea0003800000 */
[----:B------:R-:W-:-:S06]  /*0e50*/  UISETP.NE.AND UP0, UPT, UR48, 0x4, UPT ;  /* 0x000000043000788c */ /* 0x000fcc000bf05270 */
[----:B------:R-:W-:-:S13]  /*0e60*/  PLOP3.LUT P1, PT, PT, PT, UP0, 0x80, 0x0 ;  /* 0x000000000000781c */ /* 0x000fda0003f2f008 */
[----:B------:R-:W-:Y:S05]  /*0e70*/  @P1 BRA `(.L_x_11) ;  /* 0x0000000000541947 */ /* 0x000fea0003800000 */
[----:B------:R-:W-:Y:S02]  /*0e80*/  UIADD3 UR4, UR36, -0x1, URZ ;  /* 0xffffffff24047890 */ /* 0x000fe4000fffe03f */
[----:B------:R-:W-:Y:S02]  /*0e90*/  ULOP3.LUT UR36, UR36, 0x1, URZ, 0xc, !UPT ;  /* 0x0000000124247892 */ /* 0x000fe4000f8e0c3f */
[----:B------:R-:W-:-:S04]  /*0ea0*/  ULOP3.LUT UR4, UR4, 0x2, URZ, 0xc0, !UPT ;  /* 0x0000000204047892 */ /* 0x000fc8000f8ec03f */
[----:B------:R-:W-:-:S04]  /*0eb0*/  USHF.R.U32.HI UR4, URZ, 0x1, UR4 ;  /* 0x000000013f047899 */ /* 0x000fc80008011604 */
[----:B------:R-:W-:Y:S01]  /*0ec0*/  ULOP3.LUT UR37, UR37, UR4, URZ, 0x3c, !UPT ;  /* 0x0000000425257292 */ /* 0x000fe2000f8e3c3f */
[----:B------:R-:W-:Y:S11]  /*0ed0*/  BRA `(.L_x_11) ;  /* 0x00000000003c7947 */ /* 0x000ff60003800000 */
.L_x_10:
[----:B------:R-:W-:Y:S02]  /*0ee0*/  ULOP3.LUT UP0, URZ, UR36, 0x2, URZ, 0xc0, !UPT ;  /* 0x00000002243f7892 */ /* 0x000fe4000f80c03f */
[----:B------:R-:W-:Y:S02]  /*0ef0*/  ULOP3.LUT UR36, UR36, 0x1, URZ, 0xc0, !UPT ;  /* 0x0000000124247892 */ /* 0x000fe4000f8ec03f */
[----:B------:R-:W-:-:S04]  /*0f00*/  USEL UR4, URZ, 0x1, UP0 ;  /* 0x000000013f047887 */ /* 0x000fc80008000000 */
[----:B------:R-:W-:Y:S01]  /*0f10*/  ULOP3.LUT UR37, UR37, UR4, URZ, 0x3c, !UPT ;  /* 0x0000000425257292 */ /* 0x000fe2000f8e3c3f */
[----:B------:R-:W-:Y:S11]  /*0f20*/  BRA `(.L_x_11) ;  /* 0x0000000000287947 */ /* 0x000ff60003800000 */
.L_x_9:
[----:B------:R-:W-:Y:S02]  /*0f30*/  UIADD3 UR4, UR36, 0x1, URZ ;  /* 0x0000000124047890 */ /* 0x000fe4000fffe03f */
[----:B------:R-:W-:Y:S02]  /*0f40*/  ULOP3.LUT UR36, UR36, 0x1, URZ, 0xc, !UPT ;  /* 0x0000000124247892 */ /* 0x000fe4000f8e0c3f */
[----:B------:R-:W-:-:S04]  /*0f50*/  UISETP.GT.U32.AND UP0, UPT, UR4, 0x1, UPT ;  /* 0x000000010400788c */ /* 0x000fc8000bf04070 */
[----:B------:R-:W-:-:S04]  /*0f60*/  USEL UR4, URZ, 0x1, !UP0 ;  /* 0x000000013f047887 */ /* 0x000fc8000c000000 */
[----:B------:R-:W-:Y:S01]  /*0f70*/  ULOP3.LUT UR37, UR37, UR4, URZ, 0x3c, !UPT ;  /* 0x0000000425257292 */ /* 0x000fe2000f8e3c3f */
[----:B------:R-:W-:Y:S11]  /*0f80*/  BRA `(.L_x_11) ;  /* 0x0000000000107947 */ /* 0x000ff60003800000 */
.L_x_8:
[----:B------:R-:W-:Y:S02]  /*0f90*/  UISETP.GT.U32.AND UP0, UPT, UR36, 0x1, UPT ;  /* 0x000000012400788c */ /* 0x000fe4000bf04070 */
[----:B------:R-:W-:Y:S02]  /*0fa0*/  ULOP3.LUT UR36, UR36, 0x1, URZ, 0xc0, !UPT ;  /* 0x0000000124247892 */ /* 0x000fe4000f8ec03f */
[----:B------:R-:W-:-:S04]  /*0fb0*/  USEL UR4, URZ, 0x1, !UP0 ;  /* 0x000000013f047887 */ /* 0x000fc8000c000000 */
[----:B------:R-:W-:-:S12]  /*0fc0*/  ULOP3.LUT UR37, UR37, UR4, URZ, 0x3c, !UPT ;  /* 0x0000000425257292 */ /* 0x000fd8000f8e3c3f */
.L_x_11:
[----:B------:R-:W-:Y:S05]  /*0fd0*/  @!P0 BRA `(.L_x_12) ;  /* 0x00000000003c8947 */ /* 0x000fea0003800000 */
        /* <DEDUP_REMOVED lines=9> */
[----:B------:R-:W-:Y:S01]  /*1070*/  ULEA UR42, UR42, 0x3, 0x1 ;  /* 0x000000032a2a7891 */ /* 0x000fe2000f8e083f */
[----:B------:R-:W-:Y:S11]  /*1080*/  BRA `(.L_x_15) ;  /* 0x0000000000147947 */ /* 0x000ff60003800000 */
.L_x_14:
[----:B------:R-:W-:Y:S01]  /*1090*/  ULEA UR42, UR42, 0x2, 0x1 ;  /* 0x000000022a2a7891 */ /* 0x000fe2000f8e083f */
[----:B------:R-:W-:Y:S11]  /*10a0*/  BRA `(.L_x_15) ;  /* 0x00000000000c7947 */ /* 0x000ff60003800000 */
.L_x_13:
[----:B------:R-:W-:Y:S01]  /*10b0*/  ULEA UR42, UR42, 0x1, 0x1 ;  /* 0x000000012a2a7891 */ /* 0x000fe2000f8e083f */
[----:B------:R-:W-:Y:S11]  /*10c0*/  BRA `(.L_x_15) ;  /* 0x0000000000047947 */ /* 0x000ff60003800000 */
.L_x_12:
[----:B------:R-:W-:-:S12]  /*10d0*/  USHF.L.U32 UR42, UR42, 0x1, URZ ;  /* 0x000000012a2a7899 */ /* 0x000fd8000800063f */
.L_x_15:
[----:B------:R-:W-:-:S04]  /*10e0*/  ULOP3.LUT UR4, UR46, 0x1, URZ, 0xfc, !UPT ;  /* 0x000000012e047892 */ /* 0x000fc8000f8efc3f */
[----:B------:R-:W-:-:S06]  /*10f0*/  UISETP.NE.AND UP0, UPT, UR4, 0x3, UPT ;  /* 0x000000030400788c */ /* 0x000fcc000bf05270 */
[----:B------:R-:W-:-:S13]  /*1100*/  PLOP3.LUT P0, PT, PT, PT, UP0, 0x80, 0x0 ;  /* 0x000000000000781c */ /* 0x000fda0003f0f008 */
[----:B------:R-:W-:Y:S05]  /*1110*/  @!P0 BRA `(.L_x_16) ;  /* 0x0000000000048947 */ /* 0x000fea0003800000 */
[----:B------:R-:W-:Y:S01]  /*1120*/  BPT.TRAP 0x1 ;  /* 0x000000040000795c */ /* 0x000fe20000300000 */
.L_x_16:
[----:B------:R-:W1:Y:S01]  /*1130*/  S2UR UR4, SR_CgaCtaId ;  /* 0x00000000000479c3 */ /* 0x000e620000008800 */
[----:B------:R-:W-:Y:S01]  /*1140*/  UMOV UR40, 0x400 ;  /* 0x0000040000287882 */ /* 0x000fe20000000000 */
[----:B------:R-:W-:-:S04]  /*1150*/  MOV R0, UR37 ;  /* 0x0000002500007c02 */ /* 0x000fc80008000f00 */
[----:B------:R-:W-:Y:S01]  /*1160*/  SHF.L.U32 R0, R0, 0x1f, RZ ;  /* 0x0000001f00007819 */ /* 0x000fe200000006ff */
[----:B-1----:R-:W-:Y:S02]  /*1170*/  ULEA UR40, UR4, UR40, 0x18 ;  /* 0x0000002804287291 */ /* 0x002fe4000f8ec03f */
[----:B------:R-:W-:Y:S02]  /*1180*/  ULOP3.LUT UR4, UR47, 0x1, URZ, 0xfc, !UPT ;  /* 0x000000012f047892 */ /* 0x000fe4000f8efc3f */
[----:B------:R-:W-:Y:S02]  /*1190*/  ULEA UR5, UR36, UR40, 0x3 ;  /* 0x0000002824057291 */ /* 0x000fe4000f8e183f */
[----:B------:R-:W-:-:S06]  /*11a0*/  UISETP.NE.AND UP0, UPT, UR4, 0x3, UPT ;  /* 0x000000030400788c */ /* 0x000fcc000bf05270 */
[----:B------:R-:W-:Y:S01]  /*11b0*/  PLOP3.LUT P0, PT, PT, PT, UP0, 0x80, 0x0 ;  /* 0x000000000000781c */ /* 0x000fe20003f0f008 */
[----:B------:R-:W1:Y:S02]  /*11c0*/  SYNCS.PHASECHK.TRANS64.TRYWAIT P1, [UR5+0x34450], R0 ;  /* 0x03445000ff0075a7 */ /* 0x000e640008020145 */
[----:B-1----:R-:W-:Y:S10]  /*11d0*/  @!P1 BRA `(.L_x_17) ;  /* 0x0000008c004c9947 */ /* 0x002ff40003800000 */
.L_x_113:
[----:B------:R-:W-:Y:S05]  /*11e0*/  @!P0 BRA `(.L_x_18) ;  /* 0x0000000000048947 */ /* 0x000fea0003800000 */
[----:B------:R-:W-:Y:S01]  /*11f0*/  BPT.TRAP 0x1 ;  /* 0x000000040000795c */ /* 0x000fe20000300000 */
.L_x_18:
[----:B------:R-:W-:Y:S01]  /*1200*/  ULEA UR54, UR38, UR40, 0x3 ;  /* 0x0000002826367291 */ /* 0x000fe2000f8e183f */
[----:B-1----:R-:W-:Y:S01]  /*1210*/  SHF.L.U32 R0, R16, 0x1f, RZ ;  /* 0x0000001f10007819 */ /* 0x002fe200000006ff */
[----:B------:R-:W-:Y:S01]  /*1220*/  UIADD3 UR49, UR40, 0x34490, URZ ;  /* 0x0003449028317890 */ /* 0x000fe2000fffe03f */
[----:B------:R-:W-:Y:S01]  /*1230*/  SHF.L.U32 R3, R19, 0x1f, RZ ;  /* 0x0000001f13037819 */ /* 0x000fe200000006ff */
[----:B------:R-:W-:Y:S02]  /*1240*/  ULEA UR43, UR48, 0xfffffff8, 0x3 ;  /* 0xfffffff8302b7891 */ /* 0x000fe4000f8e183f */
[----:B------:R-:W-:Y:S02]  /*1250*/  ULEA UR4, UR48, UR49, 0x3 ;  /* 0x0000003130047291 */ /* 0x000fe4000f8e183f */
[----:B------:R-:W-:Y:S01]  /*1260*/  ULOP3.LUT UR43, UR43, 0x8, URZ, 0xc, !UPT ;  /* 0x000000082b2b7892 */ /* 0x000fe2000f8e0c3f */
[----:B------:R-:W1:Y:S02]  /*1270*/  SYNCS.PHASECHK.TRANS64.TRYWAIT P1, [UR54+0x34400], R0 ;  /* 0x03440000ff0075a7 */ /* 0x000e640008020176 */
[----:B-1----:R-:W-:Y:S09]  /*1280*/  @!P1 BRA `(.L_x_19) ;  /* 0x0000008c00389947 */ /* 0x002ff20003800000 */
.L_x_114:
[----:B------:R-:W2:Y:S02]  /*1290*/  SYNCS.PHASECHK.TRANS64.TRYWAIT P1, [UR4+-0x8], R3 ;  /* 0xfffff803ff0075a7 */ /* 0x000ea40008020144 */
[----:B--2---:R-:W-:Y:S05]  /*12a0*/  @!P1 BRA `(.L_x_20) ;  /* 0x0000008c00489947 */ /* 0x004fea0003800000 */
.L_x_115:
[----:B------:R-:W-:Y:S01]  /*12b0*/  UIADD3 UR5, UR40, 0x8000, URZ ;  /* 0x0000800028057890 */ /* 0x000fe2000fffe03f */
[----:B------:R-:W-:Y:S01]  /*12c0*/  WARPGROUP.ARRIVE ;  /* 0x00000000000079c5 */ /* 0x000fe20000000000 */
[----:B------:R-:W-:Y:S02]  /*12d0*/  USHF.R.U32.HI UR4, URZ, 0x4, UR40 ;  /* 0x000000043f047899 */ /* 0x000fe40008011628 */
[----:B------:R-:W-:Y:S02]  /*12e0*/  USHF.R.U32.HI UR5, URZ, 0x4, UR5 ;  /* 0x000000043f057899 */ /* 0x000fe40008011605 */
[----:B------:R-:W-:Y:S02]  /*12f0*/  ULOP3.LUT UR4, UR4, 0x3fff, URZ, 0xc0, !UPT ;  /* 0x00003fff04047892 */ /* 0x000fe4000f8ec03f */
[----:B------:R-:W-:Y:S02]  /*1300*/  ULOP3.LUT UR55, UR5, 0x3fff, URZ, 0xc0, !UPT ;  /* 0x00003fff05377892 */ /* 0x000fe4000f8ec03f */
[----:B------:R-:W-:-:S02]  /*1310*/  ULOP3.LUT UR4, UR4, 0x10000, URZ, 0xfc, !UPT ;  /* 0x0001000004047892 */ /* 0x000fc4000f8efc3f */
[----:B------:R-:W-:Y:S02]  /*1320*/  ULOP3.LUT UR41, UR55, 0x10000, URZ, 0xfc, !UPT ;  /* 0x0001000037297892 */ /* 0x000fe4000f8efc3f */
[----:B------:R-:W-:Y:S02]  /*1330*/  ULEA UR32, UR36, UR4, 0xa ;  /* 0x0000000424207291 */ /* 0x000fe4000f8e503f */
[----:B------:R-:W-:Y:S01]  /*1340*/  ULEA UR34, UR38, UR41, 0xb ;  /* 0x0000002926227291 */ /* 0x000fe2000f8e583f */
[----:B------:R-:W-:Y:S01]  /*1350*/  UMOV UR33, 0x40000040 ;  /* 0x4000004000217882 */ /* 0x000fe20000000000 */
[----:B------:R-:W-:Y:S01]  /*1360*/  UMOV UR35, 0x40000040 ;  /* 0x4000004000237882 */ /* 0x000fe20000000000 */
[----:B------:R-:W-:Y:S02]  /*1370*/  UIADD3 UR4, UR32, 0x2, URZ ;  /* 0x0000000220047890 */ /* 0x000fe4000fffe03f */
[----:B------:R-:W-:Y:S01]  /*1380*/  UIADD3 UR6, UR34, 0x2, URZ ;  /* 0x0000000222067890 */ /* 0x000fe2000fffe03f */
[----:B------:R-:W-:-:S03]  /*1390*/  UMOV UR5, 0x40000040 ;  /* 0x4000004000057882 */ /* 0x000fc60000000000 */
[----:B------:R-:W-:Y:S01]  /*13a0*/  HGMMA.64x128x16.F32 R24, gdesc[UR32], RZ, !UPT, gsb0 ;  /* 0x01e00000201879f0 */ /* 0x000fe2000c0008ff */
[----:B------:R-:W-:Y:S01]  /*13b0*/  UMOV UR7, 0x40000040 ;  /* 0x4000004000077882 */ /* 0x000fe20000000000 */
[----:B------:R-:W-:Y:S02]  /*13c0*/  UIADD3 UR8, UR32, 0x4, URZ ;  /* 0x0000000420087890 */ /* 0x000fe4000fffe03f */
[----:B------:R-:W-:Y:S01]  /*13d0*/  UIADD3 UR10, UR34, 0x4, URZ ;  /* 0x00000004220a7890 */ /* 0x000fe2000fffe03f */
[----:B------:R-:W-:Y:S01]  /*13e0*/  UMOV UR9, 0x40000040 ;  /* 0x4000004000097882 */ /* 0x000fe20000000000 */
[----:B------:R-:W-:Y:S01]  /*13f0*/  UMOV UR11, 0x40000040 ;  /* 0x40000040000b7882 */ /* 0x000fe20000000000 */
[----:B------:R-:W-:Y:S02]  /*1400*/  UIADD3 UR12, UR32, 0x6, URZ ;  /* 0x00000006200c7890 */ /* 0x000fe4000fffe03f */
[----:B------:R-:W-:Y:S01]  /*1410*/  UIADD3 UR14, UR34, 0x6, URZ ;  /* 0x00000006220e7890 */ /* 0x000fe2000fffe03f */
[----:B------:R-:W-:Y:S01]  /*1420*/  UMOV UR13, 0x40000040 ;  /* 0x40000040000d7882 */ /* 0x000fe20000000000 */
[----:B------:R-:W-:Y:S01]  /*1430*/  UMOV UR15, 0x40000040 ;  /* 0x40000040000f7882 */ /* 0x000fe20000000000 */
[----:B------:R-:W-:-:S02]  /*1440*/  UIADD3 UR16, UR32, 0x200, URZ ;  /* 0x0000020020107890 */ /* 0x000fc4000fffe03f */
[----:B------:R-:W-:Y:S01]  /*1450*/  UIADD3 UR18, UR34, 0x400, URZ ;  /* 0x0000040022127890 */ /* 0x000fe2000fffe03f */
[----:B------:R-:W-:Y:S01]  /*1460*/  UMOV UR17, 0x40000040 ;  /* 0x4000004000117882 */ /* 0x000fe20000000000 */
        /* <DEDUP_REMOVED lines=13> */
[----:B------:R-:W-:-:S04]  /*1540*/  UIADD3 UR38, UR38, 0x1, URZ ;  /* 0x0000000126267890 */ /* 0x000fc8000fffe03f */
[----:B------:R-:W-:Y:S01]  /*1550*/  UISETP.NE.AND UP0, UPT, UR38, 0x5, UPT ;  /* 0x000000052600788c */ /* 0x000fe2000bf05270 */
[----:B------:R-:W-:Y:S02]  /*1560*/  WARPGROUP.DEPBAR.LE gsb0, 0x0 ;  /* 0x00008000000079c5 */ /* 0x000fe40000010000 */
[----:B------:R-:W-:-:S06]  /*1570*/  WARPGROUP.ARRIVE ;  /* 0x00000000000079c5 */ /* 0x000fcc0000000000 */
[----:B------:R-:W-:Y:S01]  /*1580*/  HGMMA.64x128x16.F32 R24, gdesc[UR4], R24, gsb0 ;  /* 0x01e00000041879f0 */ /* 0x000fe20008000818 */
[----:B------:R-:W-:Y:S02]  /*1590*/  ULDC UR6, c[0x0][0x604] ;  /* 0x0001810000067ab9 */ /* 0x000fe40000000800 */
[----:B------:R-:W-:Y:S02]  /*15a0*/  WARPGROUP.DEPBAR.LE gsb0, 0x0 ;  /* 0x00008000000079c5 */ /* 0x000fe40000010000 */
[----:B------:R-:W-:-:S07]  /*15b0*/  WARPGROUP.ARRIVE ;  /* 0x00000000000079c5 */ /* 0x000fce0000000000 */
[----:B------:R-:W-:Y:S03]  /*15c0*/  HGMMA.64x128x16.F32 R24, gdesc[UR8], R24, gsb0 ;  /* 0x01e00000081879f0 */ /* 0x000fe60008000818 */
        /* <DEDUP_REMOVED lines=16> */
[----:B-1----:R-:W-:-:S04]  /*16d0*/  FMNMX R3, R24, R25, !PT ;  /* 0x0000001918037209 */ /* 0x002fc80007800000 */
[----:B------:R-:W-:-:S04]  /*16e0*/  FMNMX R0, R28, R3, !PT ;  /* 0x000000031c007209 */ /* 0x000fc80007800000 */
        /* <DEDUP_REMOVED lines=28> */
[----:B------:R-:W-:-:S05]  /*18b0*/  FMNMX R0, R85, R0, !PT ;  /* 0x0000000055007209 */ /* 0x000fca0007800000 */
[----:B------:R-:W1:Y:S02]  /*18c0*/  SHFL.BFLY PT, R3, R0, 0x1, 0x1f ;  /* 0x0c201f0000037f89 */ /* 0x000e6400000e0000 */
[----:B-1----:R-:W-:-:S05]  /*18d0*/  FMNMX R3, R0, R3, !PT ;  /* 0x0000000300037209 */ /* 0x002fca0007800000 */
[----:B------:R-:W1:Y:S02]  /*18e0*/  SHFL.BFLY PT, R4, R3, 0x2, 0x1f ;  /* 0x0c401f0003047f89 */ /* 0x000e6400000e0000 */
[----:B-1----:R-:W-:Y:S02]  /*18f0*/  FMNMX R4, R3, R4, !PT ;  /* 0x0000000403047209 */ /* 0x002fe40007800000 */
[----:B------:R-:W-:Y:S02]  /*1900*/  FMNMX R3, R26, R27, !PT ;  /* 0x0000001b1a037209 */ /* 0x000fe40007800000 */
[----:B------:R-:W-:Y:S02]  /*1910*/  FSETP.NEU.AND P1, PT, R4, -INF , PT ;  /* 0xff8000000400780b */ /* 0x000fe40003f2d000 */
[----:B------:R-:W-:Y:S02]  /*1920*/  FMNMX R0, R30, R3, !PT ;  /* 0x000000031e007209 */ /* 0x000fe40007800000 */
[----:B------:R-:W-:-:S02]  /*1930*/  FSEL R5, R4, RZ, P1 ;  /* 0x000000ff04057208 */ /* 0x000fc40000800000 */
[----:B------:R-:W-:-:S03]  /*1940*/  FMNMX R3, R31, R0, !PT ;  /* 0x000000001f037209 */ /* 0x000fc60007800000 */
[----:B------:R-:W-:Y:S01]  /*1950*/  FMUL R14, R5, UR6 ;  /* 0x00000006050e7c20 */ /* 0x000fe20008400000 */
[----:B------:R-:W-:-:S03]  /*1960*/  FMNMX R0, R34, R3, !PT ;  /* 0x0000000322007209 */ /* 0x000fc60007800000 */
[--C-:B------:R-:W-:Y:S01]  /*1970*/  FFMA R24, R24, UR6, -R14.reuse ;  /* 0x0000000618187c23 */ /* 0x100fe2000800080e */
[--C-:B------:R-:W-:Y:S01]  /*1980*/  FFMA R7, R25, UR6, -R14.reuse ;  /* 0x0000000619077c23 */ /* 0x100fe2000800080e */
[--C-:B------:R-:W-:Y:S01]  /*1990*/  FFMA R6, R28, UR6, -R14.reuse ;  /* 0x000000061c067c23 */ /* 0x100fe2000800080e */
[--C-:B------:R-:W-:Y:S01]  /*19a0*/  FFMA R8, R36, UR6, -R14.reuse ;  /* 0x0000000624087c23 */ /* 0x100fe2000800080e */
[--C-:B------:R-:W-:Y:S01]  /*19b0*/  FFMA R9, R29, UR6, -R14.reuse ;  /* 0x000000061d097c23 */ /* 0x100fe2000800080e */
[----:B------:R-:W-:Y:S01]  /*19c0*/  FSETP.GEU.AND P5, PT, R24, -126, PT ;  /* 0xc2fc00001800780b */ /* 0x000fe20003fae000 */
[--C-:B------:R-:W-:Y:S01]  /*19d0*/  FFMA R11, R33, UR6, -R14.reuse ;  /* 0x00000006210b7c23 */ /* 0x100fe2000800080e */
[----:B------:R-:W-:Y:S01]  /*19e0*/  FMNMX R3, R35, R0, !PT ;  /* 0x0000000023037209 */ /* 0x000fe20007800000 */
[--C-:B------:R-:W-:Y:S01]  /*19f0*/  FFMA R13, R37, UR6, -R14.reuse ;  /* 0x00000006250d7c23 */ /* 0x100fe2000800080e */
[----:B------:R-:W-:Y:S01]  /*1a00*/  FSETP.GEU.AND P3, PT, R7, -126, PT ;  /* 0xc2fc00000700780b */ /* 0x000fe20003f6e000 */
[--C-:B------:R-:W-:Y:S01]  /*1a10*/  FFMA R28, R32, UR6, -R14.reuse ;  /* 0x00000006201c7c23 */ /* 0x100fe2000800080e */
[----:B------:R-:W-:Y:S01]  /*1a20*/  FSETP.GEU.AND P2, PT, R6, -126, PT ;  /* 0xc2fc00000600780b */ /* 0x000fe20003f4e000 */
[--C-:B------:R-:W-:Y:S01]  /*1a30*/  FFMA R32, R40, UR6, -R14.reuse ;  /* 0x0000000628207c23 */ /* 0x100fe2000800080e */
[----:B------:R-:W-:Y:S01]  /*1a40*/  FSETP.GEU.AND P4, PT, R9, -126, PT ;  /* 0xc2fc00000900780b */ /* 0x000fe20003f8e000 */
[--C-:B------:R-:W-:Y:S01]  /*1a50*/  FFMA R36, R48, UR6, -R14.reuse ;  /* 0x0000000630247c23 */ /* 0x100fe2000800080e */
[----:B------:R-:W-:Y:S01]  /*1a60*/  FMNMX R0, R38, R3, !PT ;  /* 0x0000000326007209 */ /* 0x000fe20007800000 */
[--C-:B------:R-:W-:Y:S01]  /*1a70*/  FFMA R15, R41, UR6, -R14.reuse ;  /* 0x00000006290f7c23 */ /* 0x100fe2000800080e */
[----:B------:R-:W-:Y:S01]  /*1a80*/  FSETP.GEU.AND P1, PT, R11, -126, PT ;  /* 0xc2fc00000b00780b */ /* 0x000fe20003f2e000 */
[----:B------:R-:W-:Y:S01]  /*1a90*/  @!P5 FMUL R24, R24, 0.5 ;  /* 0x3f0000001818d820 */ /* 0x000fe20000400000 */
[----:B------:R-:W-:Y:S01]  /*1aa0*/  FMNMX R3, R39, R0, !PT ;  /* 0x0000000027037209 */ /* 0x000fe20007800000 */
[--C-:B------:R-:W-:Y:S01]  /*1ab0*/  FFMA R21, R45, UR6, -R14.reuse ;  /* 0x000000062d157c23 */ /* 0x100fe2000800080e */
[----:B------:R-:W-:Y:S01]  /*1ac0*/  FSETP.GEU.AND P6, PT, R28, -126, PT ;  /* 0xc2fc00001c00780b */ /* 0x000fe20003fce000 */
[----:B------:R-:W-:Y:S01]  /*1ad0*/  @!P3 FMUL R7, R7, 0.5 ;  /* 0x3f0000000707b820 */ /* 0x000fe20000400000 */
[----:B------:R-:W-:Y:S01]  /*1ae0*/  FMNMX R0, R42, R3, !PT ;  /* 0x000000032a007209 */ /* 0x000fe20007800000 */
[----:B------:R-:W1:Y:S01]  /*1af0*/  MUFU.EX2 R24, R24 ;  /* 0x0000001800187308 */ /* 0x000e620000000800 */
[----:B------:R-:W-:Y:S01]  /*1b00*/  @!P2 FMUL R6, R6, 0.5 ;  /* 0x3f0000000606a820 */ /* 0x000fe20000400000 */
[----:B------:R-:W-:Y:S01]  /*1b10*/  @!P4 FMUL R9, R9, 0.5 ;  /* 0x3f0000000909c820 */ /* 0x000fe20000400000 */
[----:B------:R-:W-:Y:S01]  /*1b20*/  FMNMX R3, R43, R0, !PT ;  /* 0x000000002b037209 */ /* 0x000fe20007800000 */
[--C-:B------:R-:W-:Y:S01]  /*1b30*/  FFMA R23, R49, UR6, -R14.reuse ;  /* 0x0000000631177c23 */ /* 0x100fe2000800080e */
[--C-:B------:R-:W-:Y:S01]  /*1b40*/  FFMA R10, R44, UR6, -R14.reuse ;  /* 0x000000062c0a7c23 */ /* 0x100fe2000800080e */
[----:B------:R-:W-:Y:S01]  /*1b50*/  @!P1 FMUL R11, R11, 0.5 ;  /* 0x3f0000000b0b9820 */ /* 0x000fe20000400000 */
[----:B------:R-:W-:Y:S01]  /*1b60*/  FMNMX R0, R46, R3, !PT ;  /* 0x000000032e007209 */ /* 0x000fe20007800000 */
[----:B------:R-:W2:Y:S01]  /*1b70*/  MUFU.EX2 R7, R7 ;  /* 0x0000000700077308 */ /* 0x000ea20000000800 */
[--C-:B------:R-:W-:Y:S01]  /*1b80*/  FFMA R12, R52, UR6, -R14.reuse ;  /* 0x00000006340c7c23 */ /* 0x100fe2000800080e */
[----:B------:R-:W-:Y:S01]  /*1b90*/  @!P6 FMUL R28, R28, 0.5 ;  /* 0x3f0000001c1ce820 */ /* 0x000fe20000400000 */
[----:B------:R-:W-:Y:S01]  /*1ba0*/  FMNMX R3, R47, R0, !PT ;  /* 0x000000002f037209 */ /* 0x000fe20007800000 */
[--C-:B------:R-:W-:Y:S01]  /*1bb0*/  FFMA R33, R60, UR6, -R14.reuse ;  /* 0x000000063c217c23 */ /* 0x100fe2000800080e */
[--C-:B------:R-:W-:Y:S01]  /*1bc0*/  FFMA R25, R53, UR6, -R14.reuse ;  /* 0x0000000635197c23 */ /* 0x100fe2000800080e */
[--C-:B------:R-:W-:Y:S01]  /*1bd0*/  FFMA R40, R57, UR6, -R14.reuse ;  /* 0x0000000639287c23 */ /* 0x100fe2000800080e */
[----:B------:R-:W-:Y:S01]  /*1be0*/  FMNMX R0, R50, R3, !PT ;  /* 0x0000000332007209 */ /* 0x000fe20007800000 */
[----:B------:R-:W3:Y:S01]  /*1bf0*/  MUFU.EX2 R6, R6 ;  /* 0x0000000600067308 */ /* 0x000ee20000000800 */
[----:B-1----:R-:W-:Y:S01]  /*1c00*/  @!P5 FMUL R24, R24, R24 ;  /* 0x000000181818d220 */ /* 0x002fe20000400000 */
[----:B------:R-:W-:Y:S01]  /*1c10*/  FSETP.GEU.AND P5, PT, R8, -126, PT ;  /* 0xc2fc00000800780b */ /* 0x000fe20003fae000 */
[--C-:B------:R-:W-:Y:S01]  /*1c20*/  FFMA R61, R61, UR6, -R14.reuse ;  /* 0x000000063d3d7c23 */ /* 0x100fe2000800080e */
[----:B------:R-:W-:Y:S01]  /*1c30*/  FMNMX R3, R51, R0, !PT ;  /* 0x0000000033037209 */ /* 0x000fe20007800000 */
[--C-:B------:R-:W-:Y:S01]  /*1c40*/  FFMA R29, R56, UR6, -R14.reuse ;  /* 0x00000006381d7c23 */ /* 0x100fe2000800080e */
[--C-:B------:R-:W-:Y:S01]  /*1c50*/  FFMA R64, R64, UR6, -R14.reuse ;  /* 0x0000000640407c23 */ /* 0x100fe2000800080e */
[--C-:B------:R-:W-:Y:S01]  /*1c60*/  FFMA R72, R72, UR6, -R14.reuse ;  /* 0x0000000648487c23 */ /* 0x100fe2000800080e */
[----:B------:R-:W1:Y:S01]  /*1c70*/  MUFU.EX2 R9, R9 ;  /* 0x0000000900097308 */ /* 0x000e620000000800 */
[----:B------:R-:W-:Y:S01]  /*1c80*/  FMNMX R0, R54, R3, !PT ;  /* 0x0000000336007209 */ /* 0x000fe20007800000 */
[----:B--2---:R-:W-:Y:S01]  /*1c90*/  @!P3 FMUL R7, R7, R7 ;  /* 0x000000070707b220 */ /* 0x004fe20000400000 */
[----:B------:R-:W-:Y:S01]  /*1ca0*/  FSETP.GEU.AND P3, PT, R13, -126, PT ;  /* 0xc2fc00000d00780b */ /* 0x000fe20003f6e000 */
[--C-:B------:R-:W-:Y:S01]  /*1cb0*/  FFMA R65, R65, UR6, -R14.reuse ;  /* 0x0000000641417c23 */ /* 0x100fe2000800080e */
[----:B------:R-:W-:Y:S01]  /*1cc0*/  FMNMX R3, R55, R0, !PT ;  /* 0x0000000037037209 */ /* 0x000fe20007800000 */
[--C-:B------:R-:W-:Y:S01]  /*1cd0*/  FFMA R69, R69, UR6, -R14.reuse ;  /* 0x0000000645457c23 */ /* 0x100fe2000800080e */
[----:B------:R-:W-:Y:S01]  /*1ce0*/  @!P5 FMUL R8, R8, 0.5 ;  /* 0x3f0000000808d820 */ /* 0x000fe20000400000 */
[----:B------:R-:W2:Y:S01]  /*1cf0*/  MUFU.EX2 R11, R11 ;  /* 0x0000000b000b7308 */ /* 0x000ea20000000800 */
[----:B---3--:R-:W-:Y:S01]  /*1d00*/  @!P2 FMUL R6, R6, R6 ;  /* 0x000000060606a220 */ /* 0x008fe20000400000 */
[----:B------:R-:W-:Y:S01]  /*1d10*/  FSETP.GEU.AND P2, PT, R32, -126, PT ;  /* 0xc2fc00002000780b */ /* 0x000fe20003f4e000 */
[--C-:B------:R-:W-:Y:S01]  /*1d20*/  FFMA R73, R73, UR6, -R14.reuse ;  /* 0x0000000649497c23 */ /* 0x100fe2000800080e */
[----:B------:R-:W-:Y:S01]  /*1d30*/  FMNMX R0, R58, R3, !PT ;  /* 0x000000033a007209 */ /* 0x000fe20007800000 */
[--C-:B------:R-:W-:Y:S01]  /*1d40*/  FFMA R76, R76, UR6, -R14.reuse ;  /* 0x000000064c4c7c23 */ /* 0x100fe2000800080e */
[--C-:B------:R-:W-:Y:S01]  /*1d50*/  FFMA R81, R81, UR6, -R14.reuse ;  /* 0x0000000651517c23 */ /* 0x100fe2000800080e */
[--C-:B------:R-:W-:Y:S01]  /*1d60*/  FFMA R77, R77, UR6, -R14.reuse ;  /* 0x000000064d4d7c23 */ /* 0x100fe2000800080e */
[----:B------:R-:W3:Y:S01]  /*1d70*/  MUFU.EX2 R8, R8 ;  /* 0x0000000800087308 */ /* 0x000ee20000000800 */
[----:B-1----:R-:W-:Y:S01]  /*1d80*/  @!P4 FMUL R9, R9, R9 ;  /* 0x000000090909c220 */ /* 0x002fe20000400000 */
[----:B------:R-:W-:Y:S01]  /*1d90*/  FSETP.GEU.AND P4, PT, R15, -126, PT ;  /* 0xc2fc00000f00780b */ /* 0x000fe20003f8e000 */
[----:B------:R-:W-:Y:S01]  /*1da0*/  @!P3 FMUL R13, R13, 0.5 ;  /* 0x3f0000000d0db820 */ /* 0x000fe20000400000 */
[----:B------:R-:W-:Y:S01]  /*1db0*/  FMNMX R3, R59, R0, !PT ;  /* 0x000000003b037209 */ /* 0x000fe20007800000 */
[--C-:B------:R-:W-:Y:S01]  /*1dc0*/  FFMA R68, R68, UR6, -R14.reuse ;  /* 0x0000000644447c23 */ /* 0x100fe2000800080e */
[--C-:B------:R-:W-:Y:S01]  /*1dd0*/  FFMA R80, R80, UR6, -R14.reuse ;  /* 0x0000000650507c23 */ /* 0x100fe2000800080e */
[----:B------:R-:W-:Y:S01]  /*1de0*/  @!P2 FMUL R32, R32, 0.5 ;  /* 0x3f0000002020a820 */ /* 0x000fe20000400000 */
[----:B------:R-:W-:Y:S01]  /*1df0*/  FMNMX R0, R62, R3, !PT ;  /* 0x000000033e007209 */ /* 0x000fe20007800000 */
[----:B--2---:R-:W-:Y:S01]  /*1e00*/  @!P1 FMUL R11, R11, R11 ;  /* 0x0000000b0b0b9220 */ /* 0x004fe20000400000 */
[----:B------:R-:W1:Y:S01]  /*1e10*/  MUFU.EX2 R13, R13 ;  /* 0x0000000d000d7308 */ /* 0x000e620000000800 */
[----:B------:R-:W-:Y:S01]  /*1e20*/  FSETP.GEU.AND P1, PT, R21, -126, PT ;  /* 0xc2fc00001500780b */ /* 0x000fe20003f2e000 */
[--C-:B------:R-:W-:Y:S01]  /*1e30*/  FFMA R84, R84, UR6, -R14.reuse ;  /* 0x0000000654547c23 */ /* 0x100fe2000800080e */
[----:B------:R-:W-:Y:S01]  /*1e40*/  FMNMX R3, R63, R0, !PT ;  /* 0x000000003f037209 */ /* 0x000fe20007800000 */
[----:B------:R-:W-:Y:S01]  /*1e50*/  FFMA R85, R85, UR6, -R14 ;  /* 0x0000000655557c23 */ /* 0x000fe2000800080e */
[----:B------:R-:W-:Y:S01]  /*1e60*/  @!P4 FMUL R15, R15, 0.5 ;  /* 0x3f0000000f0fc820 */ /* 0x000fe20000400000 */
[----:B---3--:R-:W-:Y:S01]  /*1e70*/  @!P5 FMUL R8, R8, R8 ;  /* 0x000000080808d220 */ /* 0x008fe20000400000 */
[----:B------:R-:W-:Y:S01]  /*1e80*/  FSETP.GEU.AND P5, PT, R36, -126, PT ;  /* 0xc2fc00002400780b */ /* 0x000fe20003fae000 */
[----:B------:R-:W2:Y:S01]  /*1e90*/  MUFU.EX2 R28, R28 ;  /* 0x0000001c001c7308 */ /* 0x000ea20000000800 */
[----:B------:R-:W-:-:S04]  /*1ea0*/  FMNMX R0, R66, R3, !PT ;  /* 0x0000000342007209 */ /* 0x000fc80007800000 */
[----:B------:R-:W-:Y:S01]  /*1eb0*/  FMNMX R3, R67, R0, !PT ;  /* 0x0000000043037209 */ /* 0x000fe20007800000 */
[----:B------:R-:W-:Y:S02]  /*1ec0*/  @!P1 FMUL R21, R21, 0.5 ;  /* 0x3f00000015159820 */ /* 0x000fe40000400000 */
[----:B------:R-:W3:Y:S01]  /*1ed0*/  MUFU.EX2 R32, R32 ;  /* 0x0000002000207308 */ /* 0x000ee20000000800 */
[----:B------:R-:W-:Y:S01]  /*1ee0*/  FMNMX R0, R70, R3, !PT ;  /* 0x0000000346007209 */ /* 0x000fe20007800000 */
[----:B-1----:R-:W-:Y:S01]  /*1ef0*/  @!P3 FMUL R13, R13, R13 ;  /* 0x0000000d0d0db220 */ /* 0x002fe20000400000 */
[----:B------:R-:W-:Y:S01]  /*1f00*/  FSETP.GEU.AND P3, PT, R23, -126, PT ;  /* 0xc2fc00001700780b */ /* 0x000fe20003f6e000 */
[----:B------:R-:W-:Y:S01]  /*1f10*/  @!P5 FMUL R36, R36, 0.5 ;  /* 0x3f0000002424d820 */ /* 0x000fe20000400000 */
[----:B------:R-:W-:-:S03]  /*1f20*/  FMNMX R3, R71, R0, !PT ;  /* 0x0000000047037209 */ /* 0x000fc60007800000 */
[----:B------:R-:W1:Y:S01]  /*1f30*/  MUFU.EX2 R15, R15 ;  /* 0x0000000f000f7308 */ /* 0x000e620000000800 */
[----:B--2---:R-:W-:Y:S01]  /*1f40*/  @!P6 FMUL R28, R28, R28 ;  /* 0x0000001c1c1ce220 */ /* 0x004fe20000400000 */
[----:B------:R-:W-:Y:S02]  /*1f50*/  FMNMX R0, R74, R3, !PT ;  /* 0x000000034a007209 */ /* 0x000fe40007800000 */
[----:B------:R-:W-:Y:S02]  /*1f60*/  FSETP.GEU.AND P6, PT, R10, -126, PT ;  /* 0xc2fc00000a00780b */ /* 0x000fe40003fce000 */
[----:B------:R-:W-:Y:S02]  /*1f70*/  FMNMX R3, R75, R0, !PT ;  /* 0x000000004b037209 */ /* 0x000fe40007800000 */
[----:B------:R-:W2:Y:S01]  /*1f80*/  MUFU.EX2 R36, R36 ;  /* 0x0000002400247308 */ /* 0x000ea20000000800 */
[----:B---3--:R-:W-:Y:S01]  /*1f90*/  @!P2 FMUL R32, R32, R32 ;  /* 0x000000202020a220 */ /* 0x008fe20000400000 */
[----:B------:R-:W-:Y:S01]  /*1fa0*/  FSETP.GEU.AND P2, PT, R12, -126, PT ;  /* 0xc2fc00000c00780b */ /* 0x000fe20003f4e000 */
[----:B------:R-:W-:Y:S01]  /*1fb0*/  @!P3 FMUL R23, R23, 0.5 ;  /* 0x3f0000001717b820 */ /* 0x000fe20000400000 */
[----:B------:R-:W-:-:S04]  /*1fc0*/  FMNMX R0, R78, R3, !PT ;  /* 0x000000034e007209 */ /* 0x000fc80007800000 */
[----:B------:R-:W3:Y:S01]  /*1fd0*/  MUFU.EX2 R21, R21 ;  /* 0x0000001500157308 */ /* 0x000ee20000000800 */
[----:B-1----:R-:W-:Y:S01]  /*1fe0*/  @!P4 FMUL R15, R15, R15 ;  /* 0x0000000f0f0fc220 */ /* 0x002fe20000400000 */
[----:B------:R-:W-:Y:S01]  /*1ff0*/  FSETP.GEU.AND P4, PT, R25, -126, PT ;  /* 0xc2fc00001900780b */ /* 0x000fe20003f8e000 */
[----:B------:R-:W-:Y:S01]  /*2000*/  @!P6 FMUL R10, R10, 0.5 ;  /* 0x3f0000000a0ae820 */ /* 0x000fe20000400000 */
[----:B------:R-:W-:-:S03]  /*2010*/  FMNMX R3, R79, R0, !PT ;  /* 0x000000004f037209 */ /* 0x000fc60007800000 */
[----:B------:R-:W-:Y:S01]  /*2020*/  @!P2 FMUL R12, R12, 0.5 ;  /* 0x3f0000000c0ca820 */ /* 0x000fe20000400000 */
[----:B------:R-:W-:Y:S01]  /*2030*/  FMNMX R0, R82, R3, !PT ;  /* 0x0000000352007209 */ /* 0x000fe20007800000 */
[----:B--2---:R-:W-:Y:S01]  /*2040*/  @!P5 FMUL R36, R36, R36 ;  /* 0x000000242424d220 */ /* 0x004fe20000400000 */
[----:B------:R-:W-:Y:S01]  /*2050*/  FSETP.GEU.AND P5, PT, R33, -126, PT ;  /* 0xc2fc00002100780b */ /* 0x000fe20003fae000 */
[----:B------:R-:W1:Y:S01]  /*2060*/  MUFU.EX2 R23, R23 ;  /* 0x0000001700177308 */ /* 0x000e620000000800 */
[----:B------:R-:W-:-:S03]  /*2070*/  FMNMX R3, R83, R0, !PT ;  /* 0x0000000053037209 */ /* 0x000fc60007800000 */
[----:B------:R-:W-:Y:S01]  /*2080*/  @!P4 FMUL R25, R25, 0.5 ;  /* 0x3f0000001919c820 */ /* 0x000fe20000400000 */
[----:B------:R-:W-:Y:S01]  /*2090*/  FMNMX R0, R86, R3, !PT ;  /* 0x0000000356007209 */ /* 0x000fe20007800000 */
[----:B---3--:R-:W-:Y:S01]  /*20a0*/  @!P1 FMUL R21, R21, R21 ;  /* 0x0000001515159220 */ /* 0x008fe20000400000 */
[----:B------:R-:W-:Y:S01]  /*20b0*/  FSETP.GEU.AND P1, PT, R40, -126, PT ;  /* 0xc2fc00002800780b */ /* 0x000fe20003f2e000 */
[----:B------:R-:W2:Y:S01]  /*20c0*/  MUFU.EX2 R10, R10 ;  /* 0x0000000a000a7308 */ /* 0x000ea20000000800 */
[----:B------:R-:W-:-:S03]  /*20d0*/  FMNMX R0, R87, R0, !PT ;  /* 0x0000000057007209 */ /* 0x000fc60007800000 */
[----:B------:R-:W-:Y:S02]  /*20e0*/  @!P5 FMUL R33, R33, 0.5 ;  /* 0x3f0000002121d820 */ /* 0x000fe40000400000 */
[----:B------:R-:W3:Y:S02]  /*20f0*/  SHFL.BFLY PT, R3, R0, 0x1, 0x1f ;  /* 0x0c201f0000037f89 */ /* 0x000ee400000e0000 */
[----:B------:R-:W4:Y:S01]  /*2100*/  MUFU.EX2 R12, R12 ;  /* 0x0000000c000c7308 */ /* 0x000f220000000800 */
[----:B-1----:R-:W-:Y:S01]  /*2110*/  @!P3 FMUL R23, R23, R23 ;  /* 0x000000171717b220 */ /* 0x002fe20000400000 */
[----:B------:R-:W-:Y:S02]  /*2120*/  FSETP.GEU.AND P3, PT, R61, -126, PT ;  /* 0xc2fc00003d00780b */ /* 0x000fe40003f6e000 */
[----:B------:R-:W-:-:S04]  /*2130*/  @!P1 FMUL R40, R40, 0.5 ;  /* 0x3f00000028289820 */ /* 0x000fc80000400000 */
[----:B------:R-:W1:Y:S01]  /*2140*/  MUFU.EX2 R33, R33 ;  /* 0x0000002100217308 */ /* 0x000e620000000800 */
[----:B--2---:R-:W-:Y:S01]  /*2150*/  @!P6 FMUL R10, R10, R10 ;  /* 0x0000000a0a0ae220 */ /* 0x004fe20000400000 */
[----:B------:R-:W-:-:S05]  /*2160*/  FSETP.GEU.AND P6, PT, R29, -126, PT ;  /* 0xc2fc00001d00780b */ /* 0x000fca0003fce000 */
[----:B------:R-:W-:Y:S01]  /*2170*/  @!P3 FMUL R61, R61, 0.5 ;  /* 0x3f0000003d3db820 */ /* 0x000fe20000400000 */
[----:B------:R-:W2:Y:S01]  /*2180*/  MUFU.EX2 R25, R25 ;  /* 0x0000001900197308 */ /* 0x000ea20000000800 */
[----:B----4-:R-:W-:Y:S01]  /*2190*/  @!P2 FMUL R12, R12, R12 ;  /* 0x0000000c0c0ca220 */ /* 0x010fe20000400000 */
[----:B------:R-:W-:Y:S02]  /*21a0*/  FSETP.GEU.AND P2, PT, R64, -126, PT ;  /* 0xc2fc00004000780b */ /* 0x000fe40003f4e000 */
[----:B---3--:R-:W-:-:S03]  /*21b0*/  FMNMX R3, R0, R3, !PT ;  /* 0x0000000300037209 */ /* 0x008fc60007800000 */
[----:B------:R-:W-:Y:S01]  /*21c0*/  @!P6 FMUL R29, R29, 0.5 ;  /* 0x3f0000001d1de820 */ /* 0x000fe20000400000 */
[----:B------:R-:W3:Y:S01]  /*21d0*/  MUFU.EX2 R40, R40 ;  /* 0x0000002800287308 */ /* 0x000ee20000000800 */
[----:B-1----:R-:W-:Y:S01]  /*21e0*/  @!P5 FMUL R33, R33, R33 ;  /* 0x000000212121d220 */ /* 0x002fe20000400000 */
[----:B------:R-:W-:Y:S01]  /*21f0*/  FSETP.GEU.AND P5, PT, R72, -126, PT ;  /* 0xc2fc00004800780b */ /* 0x000fe20003fae000 */
[----:B------:R-:W1:Y:S04]  /*2200*/  SHFL.BFLY PT, R0, R3, 0x2, 0x1f ;  /* 0x0c401f0003007f89 */ /* 0x000e6800000e0000 */
[----:B------:R-:W-:Y:S01]  /*2210*/  @!P2 FMUL R64, R64, 0.5 ;  /* 0x3f0000004040a820 */ /* 0x000fe20000400000 */
[----:B------:R-:W4:Y:S01]  /*2220*/  MUFU.EX2 R20, R61 ;  /* 0x0000003d00147308 */ /* 0x000f220000000800 */
[----:B--2---:R-:W-:Y:S01]  /*2230*/  @!P4 FMUL R25, R25, R25 ;  /* 0x000000191919c220 */ /* 0x004fe20000400000 */
[----:B------:R-:W-:-:S05]  /*2240*/  FSETP.GEU.AND P4, PT, R65, -126, PT ;  /* 0xc2fc00004100780b */ /* 0x000fca0003f8e000 */
[----:B------:R-:W-:Y:S01]  /*2250*/  @!P5 FMUL R72, R72, 0.5 ;  /* 0x3f0000004848d820 */ /* 0x000fe20000400000 */
[----:B------:R-:W2:Y:S01]  /*2260*/  MUFU.EX2 R37, R64 ;  /* 0x0000004000257308 */ /* 0x000ea20000000800 */
[----:B---3--:R-:W-:Y:S01]  /*2270*/  @!P1 FMUL R40, R40, R40 ;  /* 0x0000002828289220 */ /* 0x008fe20000400000 */
[----:B------:R-:W-:-:S05]  /*2280*/  FSETP.GEU.AND P1, PT, R69, -126, PT ;  /* 0xc2fc00004500780b */ /* 0x000fca0003f2e000 */
[----:B------:R-:W-:Y:S01]  /*2290*/  @!P4 FMUL R65, R65, 0.5 ;  /* 0x3f0000004141c820 */ /* 0x000fe20000400000 */
[----:B------:R-:W3:Y:S01]  /*22a0*/  MUFU.EX2 R45, R72 ;  /* 0x00000048002d7308 */ /* 0x000ee20000000800 */
[----:B----4-:R-:W-:Y:S01]  /*22b0*/  @!P3 FMUL R20, R20, R20 ;  /* 0x000000141414b220 */ /* 0x010fe20000400000 */
[----:B------:R-:W-:Y:S02]  /*22c0*/  FSETP.GEU.AND P3, PT, R73, -126, PT ;  /* 0xc2fc00004900780b */ /* 0x000fe40003f6e000 */
[----:B-1----:R-:W-:-:S03]  /*22d0*/  FMNMX R5, R3, R0, !PT ;  /* 0x0000000003057209 */ /* 0x002fc60007800000 */
[----:B------:R-:W-:Y:S01]  /*22e0*/  @!P1 FMUL R69, R69, 0.5 ;  /* 0x3f00000045459820 */ /* 0x000fe20000400000 */
[----:B------:R-:W1:Y:S01]  /*22f0*/  MUFU.EX2 R44, R65 ;  /* 0x00000041002c7308 */ /* 0x000e620000000800 */
        /* <DEDUP_REMOVED lines=8> */
[----:B-1----:R-:W-:Y:S01]  /*2380*/  @!P4 FMUL R44, R44, R44 ;  /* 0x0000002c2c2cc220 */ /* 0x002fe20000400000 */
[----:B------:R-:W-:-:S05]  /*2390*/  FSETP.GEU.AND P4, PT, R77, -126, PT ;  /* 0xc2fc00004d00780b */ /* 0x000fca0003f8e000 */
[----:B------:R-:W-:Y:S01]  /*23a0*/  @!P5 FMUL R81, R81, 0.5 ;  /* 0x3f0000005151d820 */ /* 0x000fe20000400000 */
[----:B------:R-:W1:Y:S01]  /*23b0*/  MUFU.EX2 R48, R73 ;  /* 0x0000004900307308 */ /* 0x000e620000000800 */
[----:B--2---:R-:W-:Y:S01]  /*23c0*/  @!P6 FMUL R29, R29, R29 ;  /* 0x0000001d1d1de220 */ /* 0x004fe20000400000 */
[----:B------:R-:W-:-:S05]  /*23d0*/  FSETP.GEU.AND P6, PT, R68, -126, PT ;  /* 0xc2fc00004400780b */ /* 0x000fca0003fce000 */
[----:B------:R-:W-:Y:S01]  /*23e0*/  @!P4 FMUL R77, R77, 0.5 ;  /* 0x3f0000004d4dc820 */ /* 0x000fe20000400000 */
[----:B------:R-:W2:Y:S01]  /*23f0*/  MUFU.EX2 R49, R76 ;  /* 0x0000004c00317308 */ /* 0x000ea20000000800 */
[----:B---3--:R-:W-:Y:S01]  /*2400*/  @!P1 FMUL R22, R22, R22 ;  /* 0x0000001616169220 */ /* 0x008fe20000400000 */
[----:B------:R-:W-:-:S04]  /*2410*/  FSETP.NEU.AND P1, PT, R5, -INF , PT ;  /* 0xff8000000500780b */ /* 0x000fc80003f2d000 */
[----:B------:R-:W-:Y:S01]  /*2420*/  FSEL R0, R5, RZ, P1 ;  /* 0x000000ff05007208 */ /* 0x000fe20000800000 */
[----:B------:R-:W-:Y:S01]  /*2430*/  @!P6 FMUL R68, R68, 0.5 ;  /* 0x3f0000004444e820 */ /* 0x000fe20000400000 */
[----:B------:R-:W3:Y:S01]  /*2440*/  MUFU.EX2 R14, R81 ;  /* 0x00000051000e7308 */ /* 0x000ee20000000800 */
[----:B-1----:R-:W-:Y:S01]  /*2450*/  @!P3 FMUL R48, R48, R48 ;  /* 0x000000303030b220 */ /* 0x002fe20000400000 */
[----:B------:R-:W-:Y:S01]  /*2460*/  FSETP.GEU.AND P3, PT, R85, -126, PT ;  /* 0xc2fc00005500780b */ /* 0x000fe20003f6e000 */
[----:B------:R-:W-:Y:S01]  /*2470*/  FMUL R0, R0, UR6 ;  /* 0x0000000600007c20 */ /* 0x000fe20008400000 */
[----:B------:R-:W-:-:S03]  /*2480*/  FSETP.GEU.AND P1, PT, R84, -126, PT ;  /* 0xc2fc00005400780b */ /* 0x000fc60003f2e000 */
[--C-:B------:R-:W-:Y:S01]  /*2490*/  FFMA R26, R26, UR6, -R0.reuse ;  /* 0x000000061a1a7c23 */ /* 0x100fe20008000800 */
[----:B------:R-:W1:Y:S01]  /*24a0*/  MUFU.EX2 R52, R77 ;  /* 0x0000004d00347308 */ /* 0x000e620000000800 */
[--C-:B------:R-:W-:Y:S01]  /*24b0*/  FFMA R57, R31, UR6, -R0.reuse ;  /* 0x000000061f397c23 */ /* 0x100fe20008000800 */
[--C-:B------:R-:W-:Y:S01]  /*24c0*/  FFMA R3, R27, UR6, -R0.reuse ;  /* 0x000000061b037c23 */ /* 0x100fe20008000800 */
[----:B--2---:R-:W-:Y:S01]  /*24d0*/  @!P2 FMUL R49, R49, R49 ;  /* 0x000000313131a220 */ /* 0x004fe20000400000 */
[----:B------:R-:W-:Y:S01]  /*24e0*/  FSETP.GEU.AND P2, PT, R26, -126, PT ;  /* 0xc2fc00001a00780b */ /* 0x000fe20003f4e000 */
[--C-:B------:R-:W-:Y:S01]  /*24f0*/  FFMA R61, R35, UR6, -R0.reuse ;  /* 0x00000006233d7c23 */ /* 0x100fe20008000800 */
[--C-:B------:R-:W-:Y:S01]  /*2500*/  FFMA R38, R38, UR6, -R0.reuse ;  /* 0x0000000626267c23 */ /* 0x100fe20008000800 */
[----:B------:R-:W-:Y:S01]  /*2510*/  @!P3 FMUL R85, R85, 0.5 ;  /* 0x3f0000005555b820 */ /* 0x000fe20000400000 */
[----:B------:R-:W2:Y:S01]  /*2520*/  MUFU.EX2 R41, R68 ;  /* 0x0000004400297308 */ /* 0x000ea20000000800 */
[----:B---3--:R-:W-:Y:S01]  /*2530*/  @!P5 FMUL R14, R14, R14 ;  /* 0x0000000e0e0ed220 */ /* 0x008fe20000400000 */
[----:B------:R-:W-:Y:S01]  /*2540*/  FSETP.GEU.AND P5, PT, R57, -126, PT ;  /* 0xc2fc00003900780b */ /* 0x000fe20003fae000 */
[----:B------:R-:W-:Y:S01]  /*2550*/  @!P1 FMUL R84, R84, 0.5 ;  /* 0x3f00000054549820 */ /* 0x000fe20000400000 */
[--C-:B------:R-:W-:Y:S01]  /*2560*/  FFMA R30, R30, UR6, -R0.reuse ;  /* 0x000000061e1e7c23 */ /* 0x100fe20008000800 */
[--C-:B------:R-:W-:Y:S01]  /*2570*/  FFMA R34, R34, UR6, -R0.reuse ;  /* 0x0000000622227c23 */ /* 0x100fe20008000800 */
[--C-:B------:R-:W-:Y:S01]  /*2580*/  FFMA R50, R50, UR6, -R0.reuse ;  /* 0x0000000632327c23 */ /* 0x100fe20008000800 */
[--C-:B------:R-:W-:Y:S01]  /*2590*/  FFMA R42, R42, UR6, -R0.reuse ;  /* 0x000000062a2a7c23 */ /* 0x100fe20008000800 */
[----:B------:R-:W3:Y:S01]  /*25a0*/  MUFU.EX2 R56, R85 ;  /* 0x0000005500387308 */ /* 0x000ee20000000800 */
[----:B-1----:R-:W-:Y:S01]  /*25b0*/  @!P4 FMUL R52, R52, R52 ;  /* 0x000000343434c220 */ /* 0x002fe20000400000 */
[----:B------:R-:W-:Y:S01]  /*25c0*/  FSETP.GEU.AND P4, PT, R3, -126, PT ;  /* 0xc2fc00000300780b */ /* 0x000fe20003f8e000 */
[----:B------:R-:W-:Y:S01]  /*25d0*/  @!P2 FMUL R26, R26, 0.5 ;  /* 0x3f0000001a1aa820 */ /* 0x000fe20000400000 */
[--C-:B------:R-:W-:Y:S01]  /*25e0*/  FFMA R46, R46, UR6, -R0.reuse ;  /* 0x000000062e2e7c23 */ /* 0x100fe20008000800 */
[--C-:B------:R-:W-:Y:S01]  /*25f0*/  FFMA R67, R67, UR6, -R0.reuse ;  /* 0x0000000643437c23 */ /* 0x100fe20008000800 */
[--C-:B------:R-:W-:Y:S01]  /*2600*/  FFMA R63, R63, UR6, -R0.reuse ;  /* 0x000000063f3f7c23 */ /* 0x100fe20008000800 */
[----:B------:R-:W-:Y:S01]  /*2610*/  @!P5 FMUL R57, R57, 0.5 ;  /* 0x3f0000003939d820 */ /* 0x000fe20000400000 */
[----:B------:R1:W4:Y:S01]  /*2620*/  MUFU.EX2 R31, R26 ;  /* 0x0000001a001f7308 */ /* 0x0003220000000800 */
[----:B--2---:R-:W-:Y:S01]  /*2630*/  @!P6 FMUL R41, R41, R41 ;  /* 0x000000292929e220 */ /* 0x004fe20000400000 */
[----:B------:R-:W-:Y:S01]  /*2640*/  FSETP.GEU.AND P6, PT, R80, -126, PT ;  /* 0xc2fc00005000780b */ /* 0x000fe20003fce000 */
[--C-:B------:R-:W-:Y:S01]  /*2650*/  FFMA R54, R54, UR6, -R0.reuse ;  /* 0x0000000636367c23 */ /* 0x100fe20008000800 */
[--C-:B------:R-:W-:Y:S01]  /*2660*/  FFMA R59, R59, UR6, -R0.reuse ;  /* 0x000000063b3b7c23 */ /* 0x100fe20008000800 */
[--C-:B------:R-:W-:Y:S01]  /*2670*/  FFMA R75, R75, UR6, -R0.reuse ;  /* 0x000000064b4b7c23 */ /* 0x100fe20008000800 */
[--C-:B------:R-:W-:Y:S01]  /*2680*/  FFMA R83, R83, UR6, -R0.reuse ;  /* 0x0000000653537c23 */ /* 0x100fe20008000800 */
[----:B------:R-:W-:Y:S01]  /*2690*/  @!P4 FMUL R3, R3, 0.5 ;  /* 0x3f0000000303c820 */ /* 0x000fe20000400000 */
[----:B------:R-:W2:Y:S01]  /*26a0*/  MUFU.EX2 R64, R57 ;  /* 0x0000003900407308 */ /* 0x000ea20000000800 */
[--C-:B-1----:R-:W-:Y:S01]  /*26b0*/  FFMA R26, R43, UR6, -R0.reuse ;  /* 0x000000062b1a7c23 */ /* 0x102fe20008000800 */
[----:B---3--:R-:W-:Y:S01]  /*26c0*/  @!P3 FMUL R56, R56, R56 ;  /* 0x000000383838b220 */ /* 0x008fe20000400000 */
[----:B------:R-:W-:Y:S01]  /*26d0*/  FSETP.GEU.AND P3, PT, R61, -126, PT ;  /* 0xc2fc00003d00780b */ /* 0x000fe20003f6e000 */
[--C-:B------:R-:W-:Y:S01]  /*26e0*/  FFMA R71, R71, UR6, -R0.reuse ;  /* 0x0000000647477c23 */ /* 0x100fe20008000800 */
[--C-:B------:R-:W-:Y:S01]  /*26f0*/  FFMA R79, R79, UR6, -R0.reuse ;  /* 0x000000064f4f7c23 */ /* 0x100fe20008000800 */
[--C-:B------:R-:W-:Y:S01]  /*2700*/  FFMA R78, R78, UR6, -R0.reuse ;  /* 0x000000064e4e7c23 */ /* 0x100fe20008000800 */
[----:B------:R-:W-:Y:S01]  /*2710*/  @!P6 FMUL R80, R80, 0.5 ;  /* 0x3f0000005050e820 */ /* 0x000fe20000400000 */
[----:B------:R1:W3:Y:S01]  /*2720*/  MUFU.EX2 R60, R3 ;  /* 0x00000003003c7308 */ /* 0x0002e20000000800 */
[----:B----4-:R-:W-:Y:S01]  /*2730*/  @!P2 FMUL R31, R31, R31 ;  /* 0x0000001f1f1fa220 */ /* 0x010fe20000400000 */
[----:B------:R-:W-:Y:S01]  /*2740*/  FSETP.GEU.AND P2, PT, R38, -126, PT ;  /* 0xc2fc00002600780b */ /* 0x000fe20003f4e000 */
[----:B------:R-:W-:Y:S01]  /*2750*/  FFMA R86, R86, UR6, -R0 ;  /* 0x0000000656567c23 */ /* 0x000fe20008000800 */
[----:B------:R-:W-:-:S04]  /*2760*/  FADD R65, R23, R14 ;  /* 0x0000000e17417221 */ /* 0x000fc80000000000 */
[----:B------:R-:W4:Y:S01]  /*2770*/  MUFU.EX2 R53, R80 ;  /* 0x0000005000357308 */ /* 0x000f220000000800 */
[----:B-1----:R-:W-:Y:S01]  /*2780*/  FFMA R3, R39, UR6, -R0 ;  /* 0x0000000627037c23 */ /* 0x002fe20008000800 */
[----:B--2---:R-:W-:Y:S01]  /*2790*/  @!P5 FMUL R64, R64, R64 ;  /* 0x000000404040d220 */ /* 0x004fe20000400000 */
[----:B------:R-:W-:Y:S01]  /*27a0*/  FSETP.GEU.AND P5, PT, R26, -126, PT ;  /* 0xc2fc00001a00780b */ /* 0x000fe20003fae000 */
[----:B------:R-:W-:-:S03]  /*27b0*/  @!P3 FMUL R61, R61, 0.5 ;  /* 0x3f0000003d3db820 */ /* 0x000fc60000400000 */
[----:B------:R-:W-:Y:S01]  /*27c0*/  @!P2 FMUL R38, R38, 0.5 ;  /* 0x3f0000002626a820 */ /* 0x000fe20000400000 */
[----:B------:R-:W1:Y:S01]  /*27d0*/  MUFU.EX2 R27, R84 ;  /* 0x00000054001b7308 */ /* 0x000e620000000800 */
[----:B---3--:R-:W-:Y:S01]  /*27e0*/  @!P4 FMUL R60, R60, R60 ;  /* 0x0000003c3c3cc220 */ /* 0x008fe20000400000 */
[----:B------:R-:W-:-:S06]  /*27f0*/  FSETP.GEU.AND P4, PT, R3, -126, PT ;  /* 0xc2fc00000300780b */ /* 0x000fcc0003f8e000 */
[----:B------:R-:W-:Y:S01]  /*2800*/  @!P5 FMUL R26, R26, 0.5 ;  /* 0x3f0000001a1ad820 */ /* 0x000fe20000400000 */
[----:B----4-:R-:W-:Y:S01]  /*2810*/  @!P6 FMUL R53, R53, R53 ;  /* 0x000000353535e220 */ /* 0x010fe20000400000 */
[----:B------:R-:W-:Y:S01]  /*2820*/  FSETP.GEU.AND P6, PT, R30, -126, PT ;  /* 0xc2fc00001e00780b */ /* 0x000fe20003fce000 */
[----:B------:R2:W3:Y:S04]  /*2830*/  MUFU.EX2 R68, R61 ;  /* 0x0000003d00447308 */ /* 0x0004e80000000800 */
[----:B------:R-:W-:Y:S01]  /*2840*/  @!P4 FMUL R3, R3, 0.5 ;  /* 0x3f0000000303c820 */ /* 0x000fe20000400000 */
[----:B-1----:R-:W-:Y:S01]  /*2850*/  @!P1 FMUL R27, R27, R27 ;  /* 0x0000001b1b1b9220 */ /* 0x002fe20000400000 */
[----:B------:R-:W-:Y:S02]  /*2860*/  FSETP.GEU.AND P1, PT, R34, -126, PT ;  /* 0xc2fc00002200780b */ /* 0x000fe40003f2e000 */
[----:B------:R-:W1:Y:S01]  /*2870*/  MUFU.EX2 R43, R38 ;  /* 0x00000026002b7308 */ /* 0x000e620000000800 */
[----:B--2---:R-:W-:Y:S01]  /*2880*/  FADD R61, R36, R53 ;  /* 0x00000035243d7221 */ /* 0x004fe20000000000 */
[----:B------:R-:W-:-:S02]  /*2890*/  F2FP.F16.F32.PACK_AB R36, R23, R36 ;  /* 0x000000241724723e */ /* 0x000fc400000000ff */
[----:B------:R-:W-:-:S04]  /*28a0*/  @!P6 FMUL R30, R30, 0.5 ;  /* 0x3f0000001e1ee820 */ /* 0x000fc80000400000 */
[----:B------:R2:W4:Y:S01]  /*28b0*/  MUFU.EX2 R76, R26 ;  /* 0x0000001a004c7308 */ /* 0x0005220000000800 */
[----:B---3--:R-:W-:Y:S02]  /*28c0*/  @!P3 FMUL R68, R68, R68 ;  /* 0x000000444444b220 */ /* 0x008fe40000400000 */
[----:B------:R-:W-:-:S05]  /*28d0*/  @!P1 FMUL R34, R34, 0.5 ;  /* 0x3f00000022229820 */ /* 0x000fca0000400000 */
[----:B------:R3:W5:Y:S01]  /*28e0*/  MUFU.EX2 R72, R3 ;  /* 0x0000000300487308 */ /* 0x0007620000000800 */
[----:B--2---:R-:W-:Y:S01]  /*28f0*/  FFMA R26, R55, UR6, -R0 ;  /* 0x00000006371a7c23 */ /* 0x004fe20008000800 */
[----:B-1----:R-:W-:Y:S01]  /*2900*/  @!P2 FMUL R43, R43, R43 ;  /* 0x0000002b2b2ba220 */ /* 0x002fe20000400000 */
[----:B------:R-:W-:-:S05]  /*2910*/  FSETP.GEU.AND P2, PT, R50, -126, PT ;  /* 0xc2fc00003200780b */ /* 0x000fca0003f4e000 */
[----:B------:R1:W2:Y:S01]  /*2920*/  MUFU.EX2 R35, R30 ;  /* 0x0000001e00237308 */ /* 0x0002a20000000800 */
[----:B---3--:R-:W-:Y:S01]  /*2930*/  FFMA R3, R51, UR6, -R0 ;  /* 0x0000000633037c23 */ /* 0x008fe20008000800 */
[----:B----4-:R-:W-:Y:S01]  /*2940*/  @!P5 FMUL R76, R76, R76 ;  /* 0x0000004c4c4cd220 */ /* 0x010fe20000400000 */
[----:B------:R-:W-:-:S05]  /*2950*/  FSETP.GEU.AND P5, PT, R26, -126, PT ;  /* 0xc2fc00001a00780b */ /* 0x000fca0003fae000 */
[----:B------:R3:W4:Y:S01]  /*2960*/  MUFU.EX2 R39, R34 ;  /* 0x0000002200277308 */ /* 0x0007220000000800 */
[--C-:B-1----:R-:W-:Y:S01]  /*2970*/  FFMA R30, R47, UR6, -R0.reuse ;  /* 0x000000062f1e7c23 */ /* 0x102fe20008000800 */
[----:B-----5:R-:W-:Y:S01]  /*2980*/  @!P4 FMUL R72, R72, R72 ;  /* 0x000000484848c220 */ /* 0x020fe20000400000 */
[----:B------:R-:W-:Y:S01]  /*2990*/  FSETP.GEU.AND P4, PT, R3, -126, PT ;  /* 0xc2fc00000300780b */ /* 0x000fe20003f8e000 */
[----:B------:R-:W-:Y:S02]  /*29a0*/  @!P2 FMUL R50, R50, 0.5 ;  /* 0x3f0000003232a820 */ /* 0x000fe40000400000 */
[----:B------:R-:W-:Y:S02]  /*29b0*/  FSETP.GEU.AND P3, PT, R30, -126, PT ;  /* 0xc2fc00001e00780b */ /* 0x000fe40003f6e000 */
[----:B------:R-:W-:Y:S01]  /*29c0*/  @!P5 FMUL R26, R26, 0.5 ;  /* 0x3f0000001a1ad820 */ /* 0x000fe20000400000 */
[----:B--2---:R-:W-:Y:S01]  /*29d0*/  @!P6 FMUL R35, R35, R35 ;  /* 0x000000232323e220 */ /* 0x004fe20000400000 */
[----:B------:R-:W-:Y:S01]  /*29e0*/  FSETP.GEU.AND P6, PT, R42, -126, PT ;  /* 0xc2fc00002a00780b */ /* 0x000fe20003fce000 */
[----:B------:R-:W1:Y:S01]  /*29f0*/  MUFU.EX2 R55, R50 ;  /* 0x0000003200377308 */ /* 0x000e620000000800 */
[----:B---3--:R-:W-:-:S04]  /*2a00*/  FFMA R34, R58, UR6, -R0 ;  /* 0x000000063a227c23 */ /* 0x008fc80008000800 */
[----:B------:R-:W-:Y:S01]  /*2a10*/  @!P4 FMUL R3, R3, 0.5 ;  /* 0x3f0000000303c820 */ /* 0x000fe20000400000 */
[----:B----4-:R-:W-:Y:S01]  /*2a20*/  @!P1 FMUL R39, R39, R39 ;  /* 0x0000002727279220 */ /* 0x010fe20000400000 */
[----:B------:R-:W-:Y:S01]  /*2a30*/  FSETP.GEU.AND P1, PT, R46, -126, PT ;  /* 0xc2fc00002e00780b */ /* 0x000fe20003f2e000 */
[----:B------:R-:W-:Y:S01]  /*2a40*/  @!P3 FMUL R30, R30, 0.5 ;  /* 0x3f0000001e1eb820 */ /* 0x000fe20000400000 */
[----:B------:R2:W3:Y:S03]  /*2a50*/  MUFU.EX2 R58, R3 ;  /* 0x00000003003a7308 */ /* 0x0004e60000000800 */
[----:B------:R-:W-:-:S05]  /*2a60*/  @!P6 FMUL R42, R42, 0.5 ;  /* 0x3f0000002a2ae820 */ /* 0x000fca0000400000 */
[----:B------:R4:W5:Y:S01]  /*2a70*/  MUFU.EX2 R80, R30 ;  /* 0x0000001e00507308 */ /* 0x0009620000000800 */
[----:B-1----:R-:W-:Y:S01]  /*2a80*/  @!P2 FMUL R55, R55, R55 ;  /* 0x000000373737a220 */ /* 0x002fe20000400000 */
[----:B--2---:R-:W-:Y:S01]  /*2a90*/  FFMA R3, R66, UR6, -R0 ;  /* 0x0000000642037c23 */ /* 0x004fe20008000800 */
[----:B------:R-:W-:-:S05]  /*2aa0*/  @!P1 FMUL R46, R46, 0.5 ;  /* 0x3f0000002e2e9820 */ /* 0x000fca0000400000 */
[----:B------:R-:W1:Y:S01]  /*2ab0*/  MUFU.EX2 R47, R42 ;  /* 0x0000002a002f7308 */ /* 0x000e620000000800 */
[----:B----4-:R-:W-:Y:S01]  /*2ac0*/  FFMA R30, R62, UR6, -R0 ;  /* 0x000000063e1e7c23 */ /* 0x010fe20008000800 */
[----:B---3--:R-:W-:Y:S01]  /*2ad0*/  @!P4 FMUL R58, R58, R58 ;  /* 0x0000003a3a3ac220 */ /* 0x008fe20000400000 */
[----:B------:R-:W-:-:S03]  /*2ae0*/  FSETP.GEU.AND P4, PT, R63, -126, PT ;  /* 0xc2fc00003f00780b */ /* 0x000fc60003f8e000 */
[----:B------:R-:W-:Y:S02]  /*2af0*/  FSETP.GEU.AND P2, PT, R30, -126, PT ;  /* 0xc2fc00001e00780b */ /* 0x000fe40003f4e000 */
[----:B------:R2:W3:Y:S01]  /*2b00*/  MUFU.EX2 R62, R26 ;  /* 0x0000001a003e7308 */ /* 0x0004e20000000800 */
[----:B-----5:R-:W-:Y:S01]  /*2b10*/  @!P3 FMUL R80, R80, R80 ;  /* 0x000000505050b220 */ /* 0x020fe20000400000 */
[----:B------:R-:W-:-:S06]  /*2b20*/  FSETP.GEU.AND P3, PT, R59, -126, PT ;  /* 0xc2fc00003b00780b */ /* 0x000fcc0003f6e000 */
[----:B------:R-:W4:Y:S01]  /*2b30*/  MUFU.EX2 R51, R46 ;  /* 0x0000002e00337308 */ /* 0x000f220000000800 */
[----:B-1----:R-:W-:Y:S01]  /*2b40*/  @!P6 FMUL R47, R47, R47 ;  /* 0x0000002f2f2fe220 */ /* 0x002fe20000400000 */
[----:B------:R-:W-:Y:S01]  /*2b50*/  FSETP.GEU.AND P6, PT, R54, -126, PT ;  /* 0xc2fc00003600780b */ /* 0x000fe20003fce000 */
[----:B------:R-:W-:Y:S01]  /*2b60*/  @!P2 FMUL R30, R30, 0.5 ;  /* 0x3f0000001e1ea820 */ /* 0x000fe20000400000 */
[----:B------:R-:W-:Y:S01]  /*2b70*/  @!P4 FMUL R63, R63, 0.5 ;  /* 0x3f0000003f3fc820 */ /* 0x000fe20000400000 */
[----:B--2---:R-:W-:Y:S02]  /*2b80*/  FFMA R26, R70, UR6, -R0 ;  /* 0x00000006461a7c23 */ /* 0x004fe40008000800 */
[----:B------:R-:W-:Y:S01]  /*2b90*/  @!P3 FMUL R59, R59, 0.5 ;  /* 0x3f0000003b3bb820 */ /* 0x000fe20000400000 */
[----:B------:R1:W2:Y:S01]  /*2ba0*/  MUFU.EX2 R66, R30 ;  /* 0x0000001e00427308 */ /* 0x0002a20000000800 */
[----:B---3--:R-:W-:Y:S01]  /*2bb0*/  @!P5 FMUL R62, R62, R62 ;  /* 0x0000003e3e3ed220 */ /* 0x008fe20000400000 */
[----:B------:R-:W-:-:S05]  /*2bc0*/  FSETP.GEU.AND P5, PT, R67, -126, PT ;  /* 0xc2fc00004300780b */ /* 0x000fca0003fae000 */
[----:B------:R-:W-:Y:S01]  /*2bd0*/  @!P6 FMUL R54, R54, 0.5 ;  /* 0x3f0000003636e820 */ /* 0x000fe20000400000 */
[----:B------:R-:W3:Y:S01]  /*2be0*/  MUFU.EX2 R63, R63 ;  /* 0x0000003f003f7308 */ /* 0x000ee20000000800 */
[----:B----4-:R-:W-:Y:S01]  /*2bf0*/  @!P1 FMUL R51, R51, R51 ;  /* 0x0000003333339220 */ /* 0x010fe20000400000 */
[----:B------:R-:W-:Y:S01]  /*2c00*/  FSETP.GEU.AND P1, PT, R34, -126, PT ;  /* 0xc2fc00002200780b */ /* 0x000fe20003f2e000 */
[----:B-1----:R-:W-:-:S04]  /*2c10*/  FFMA R30, R82, UR6, -R0 ;  /* 0x00000006521e7c23 */ /* 0x002fc80008000800 */
        /* <DEDUP_REMOVED lines=9> */
[----:B------:R3:W4:Y:S01]  /*2cb0*/  MUFU.EX2 R84, R34 ;  /* 0x0000002200547308 */ /* 0x0007220000000800 */
[----:B-1----:R-:W-:Y:S01]  /*2cc0*/  @!P6 FMUL R57, R57, R57 ;  /* 0x000000393939e220 */ /* 0x002fe20000400000 */
[----:B------:R-:W-:-:S05]  /*2cd0*/  FSETP.GEU.AND P6, PT, R3, -126, PT ;  /* 0xc2fc00000300780b */ /* 0x000fca0003fce000 */
[----:B------:R-:W-:Y:S01]  /*2ce0*/  @!P4 FMUL R30, R30, 0.5 ;  /* 0x3f0000001e1ec820 */ /* 0x000fe20000400000 */
[----:B------:R-:W1:Y:S01]  /*2cf0*/  MUFU.EX2 R59, R59 ;  /* 0x0000003b003b7308 */ /* 0x000e620000000800 */
[--C-:B---3--:R-:W-:Y:S01]  /*2d00*/  FFMA R34, R74, UR6, -R0.reuse ;  /* 0x000000064a227c23 */ /* 0x108fe20008000800 */
[----:B--2---:R-:W-:Y:S01]  /*2d10*/  @!P5 FMUL R67, R67, R67 ;  /* 0x000000434343d220 */ /* 0x004fe20000400000 */
[----:B------:R-:W-:Y:S01]  /*2d20*/  FSETP.GEU.AND P5, PT, R83, -126, PT ;  /* 0xc2fc00005300780b */ /* 0x000fe20003fae000 */
[----:B------:R-:W-:Y:S01]  /*2d30*/  FFMA R0, R87, UR6, -R0 ;  /* 0x0000000657007c23 */ /* 0x000fe20008000800 */
[----:B------:R-:W-:Y:S01]  /*2d40*/  USEL UR6, URZ, 0x1, UP0 ;  /* 0x000000013f067887 */ /* 0x000fe20008000000 */
[----:B------:R-:W-:Y:S01]  /*2d50*/  FADD R54, R68, R67 ;  /* 0x0000004344367221 */ /* 0x000fe20000000000 */
[----:B------:R-:W-:Y:S01]  /*2d60*/  @!P6 FMUL R3, R3, 0.5 ;  /* 0x3f0000000303e820 */ /* 0x000fe20000400000 */
[----:B------:R-:W2:Y:S01]  /*2d70*/  MUFU.EX2 R75, R75 ;  /* 0x0000004b004b7308 */ /* 0x000ea20000000800 */
[----:B----4-:R-:W-:Y:S01]  /*2d80*/  @!P1 FMUL R84, R84, R84 ;  /* 0x0000005454549220 */ /* 0x010fe20000400000 */
[----:B------:R-:W-:-:S02]  /*2d90*/  FSETP.GEU.AND P1, PT, R34, -126, PT ;  /* 0xc2fc00002200780b */ /* 0x000fc40003f2e000 */
[----:B------:R-:W-:-:S04]  /*2da0*/  LOP3.LUT R16, R16, UR6, RZ, 0x3c, !PT ;  /* 0x0000000610107c12 */ /* 0x000fc8000f8e3cff */
[----:B------:R-:W-:Y:S01]  /*2db0*/  @!P5 FMUL R83, R83, 0.5 ;  /* 0x3f0000005353d820 */ /* 0x000fe20000400000 */
[----:B------:R3:W4:Y:S01]  /*2dc0*/  MUFU.EX2 R70, R3 ;  /* 0x0000000300467308 */ /* 0x0007220000000800 */
[----:B-1----:R-:W-:Y:S01]  /*2dd0*/  @!P3 FMUL R59, R59, R59 ;  /* 0x0000003b3b3bb220 */ /* 0x002fe20000400000 */
[----:B------:R-:W-:-:S04]  /*2de0*/  FSETP.GEU.AND P3, PT, R26, -126, PT ;  /* 0xc2fc00001a00780b */ /* 0x000fc80003f6e000 */
[----:B------:R-:W-:Y:S02]  /*2df0*/  @!P1 FMUL R34, R34, 0.5 ;  /* 0x3f00000022229820 */ /* 0x000fe40000400000 */
[----:B------:R1:W5:Y:S01]  /*2e00*/  MUFU.EX2 R88, R30 ;  /* 0x0000001e00587308 */ /* 0x0003620000000800 */
[----:B--2---:R-:W-:Y:S01]  /*2e10*/  @!P2 FMUL R75, R75, R75 ;  /* 0x0000004b4b4ba220 */ /* 0x004fe20000400000 */
[----:B------:R-:W-:Y:S01]  /*2e20*/  FSETP.GEU.AND P2, PT, R79, -126, PT ;  /* 0xc2fc00004f00780b */ /* 0x000fe20003f4e000 */
[----:B---3--:R-:W-:Y:S01]  /*2e30*/  FADD R3, R24, R29 ;  /* 0x0000001d18037221 */ /* 0x008fe20000000000 */
[----:B------:R-:W-:Y:S01]  /*2e40*/  F2FP.F16.F32.PACK_AB R24, R7, R24 ;  /* 0x000000180718723e */ /* 0x000fe200000000ff */
[----:B------:R-:W-:Y:S02]  /*2e50*/  FADD R81, R76, R75 ;  /* 0x0000004b4c517221 */ /* 0x000fe40000000000 */
[----:B------:R-:W-:Y:S01]  /*2e60*/  @!P3 FMUL R26, R26, 0.5 ;  /* 0x3f0000001a1ab820 */ /* 0x000fe20000400000 */
[----:B------:R2:W3:Y:S01]  /*2e70*/  MUFU.EX2 R82, R34 ;  /* 0x0000002200527308 */ /* 0x0004e20000000800 */
[----:B----4-:R-:W-:Y:S01]  /*2e80*/  @!P6 FMUL R70, R70, R70 ;  /* 0x000000464646e220 */ /* 0x010fe20000400000 */
[----:B------:R-:W-:Y:S01]  /*2e90*/  FSETP.GEU.AND P6, PT, R71, -126, PT ;  /* 0xc2fc00004700780b */ /* 0x000fe20003fce000 */
[----:B-1----:R-:W-:Y:S01]  /*2ea0*/  FADD R30, R32, R45 ;  /* 0x0000002d201e7221 */ /* 0x002fe20000000000 */
[----:B------:R-:W-:Y:S01]  /*2eb0*/  F2FP.F16.F32.PACK_AB R32, R15, R32 ;  /* 0x000000200f20723e */ /* 0x000fe200000000ff */
[----:B------:R-:W-:-:S02]  /*2ec0*/  FADD R50, R39, R70 ;  /* 0x0000004627327221 */ /* 0x000fc40000000000 */
[----:B------:R-:W-:Y:S01]  /*2ed0*/  @!P2 FMUL R79, R79, 0.5 ;  /* 0x3f0000004f4fa820 */ /* 0x000fe20000400000 */
[----:B------:R-:W1:Y:S01]  /*2ee0*/  MUFU.EX2 R83, R83 ;  /* 0x0000005300537308 */ /* 0x000e620000000800 */
[----:B-----5:R-:W-:Y:S01]  /*2ef0*/  @!P4 FMUL R88, R88, R88 ;  /* 0x000000585858c220 */ /* 0x020fe20000400000 */
[----:B------:R-:W-:Y:S01]  /*2f00*/  FSETP.GEU.AND P4, PT, R86, -126, PT ;  /* 0xc2fc00005600780b */ /* 0x000fe20003f8e000 */
[----:B------:R-:W-:Y:S01]  /*2f10*/  FADD R38, R3, R30 ;  /* 0x0000001e03267221 */ /* 0x000fe20000000000 */
[----:B------:R-:W-:Y:S01]  /*2f20*/  FADD R3, R7, R40 ;  /* 0x0000002807037221 */ /* 0x000fe20000000000 */
[----:B--2---:R-:W-:Y:S01]  /*2f30*/  FADD R34, R15, R48 ;  /* 0x000000300f227221 */ /* 0x004fe20000000000 */
[----:B------:R-:W-:Y:S01]  /*2f40*/  FADD R30, R11, R44 ;  /* 0x0000002c0b1e7221 */ /* 0x000fe20000000000 */
[----:B------:R-:W-:Y:S01]  /*2f50*/  @!P6 FMUL R71, R71, 0.5 ;  /* 0x3f0000004747e820 */ /* 0x000fe20000400000 */
[----:B------:R2:W-:Y:S01]  /*2f60*/  MUFU.EX2 R74, R26 ;  /* 0x0000001a004a7308 */ /* 0x0005e20000000800 */
[----:B---3--:R-:W-:Y:S01]  /*2f70*/  @!P1 FMUL R82, R82, R82 ;  /* 0x0000005252529220 */ /* 0x008fe20000400000 */
[----:B------:R-:W-:Y:S01]  /*2f80*/  FSETP.GEU.AND P1, PT, R78, -126, PT ;  /* 0xc2fc00004e00780b */ /* 0x000fe20003f2e000 */
[----:B------:R-:W-:Y:S01]  /*2f90*/  FADD R42, R3, R34 ;  /* 0x00000022032a7221 */ /* 0x000fe20000000000 */
[----:B------:R-:W-:Y:S01]  /*2fa0*/  FADD R73, R30, R65 ;  /* 0x000000411e497221 */ /* 0x000fe20000000000 */
[----:B------:R-:W-:Y:S01]  /*2fb0*/  FADD R3, R9, R20 ;  /* 0x0000001409037221 */ /* 0x000fe20000000000 */
[----:B------:R-:W-:Y:S01]  /*2fc0*/  FADD R34, R21, R52 ;  /* 0x0000003415227221 */ /* 0x000fe20000000000 */
[----:B------:R-:W-:Y:S01]  /*2fd0*/  @!P4 FMUL R86, R86, 0.5 ;  /* 0x3f0000005656c820 */ /* 0x000fe20000400000 */
[----:B------:R-:W3:Y:S01]  /*2fe0*/  MUFU.EX2 R71, R71 ;  /* 0x0000004700477308 */ /* 0x000ee20000000800 */
[----:B-1----:R-:W-:Y:S01]  /*2ff0*/  @!P5 FMUL R83, R83, R83 ;  /* 0x000000535353d220 */ /* 0x002fe20000400000 */
[----:B------:R-:W-:Y:S01]  /*3000*/  FSETP.GEU.AND P5, PT, R0, -126, PT ;  /* 0xc2fc00000000780b */ /* 0x000fe20003fae000 */
[----:B--2---:R-:W-:Y:S01]  /*3010*/  FADD R26, R28, R37 ;  /* 0x000000251c1a7221 */ /* 0x004fe20000000000 */
[----:B------:R-:W-:Y:S01]  /*3020*/  FADD R30, R13, R22 ;  /* 0x000000160d1e7221 */ /* 0x000fe20000000000 */
[----:B------:R-:W-:Y:S01]  /*3030*/  FADD R65, R25, R56 ;  /* 0x0000003819417221 */ /* 0x000fe20000000000 */
[----:B------:R-:W-:Y:S01]  /*3040*/  FADD R3, R3, R34 ;  /* 0x0000002203037221 */ /* 0x000fe20000000000 */
[----:B------:R-:W-:Y:S01]  /*3050*/  FADD R69, R26, R61 ;  /* 0x0000003d1a457221 */ /* 0x000fe20000000000 */
[----:B------:R-:W-:Y:S01]  /*3060*/  FADD R26, R6, R33 ;  /* 0x00000021061a7221 */ /* 0x000fe20000000000 */
[----:B------:R-:W-:Y:S01]  /*3070*/  FADD R61, R10, R49 ;  /* 0x000000310a3d7221 */ /* 0x000fe20000000000 */
[----:B------:R-:W-:Y:S01]  /*3080*/  @!P1 FMUL R78, R78, 0.5 ;  /* 0x3f0000004e4e9820 */ /* 0x000fe20000400000 */
[----:B------:R-:W1:Y:S01]  /*3090*/  MUFU.EX2 R79, R79 ;  /* 0x0000004f004f7308 */ /* 0x000e620000000800 */
[----:B------:R-:W-:Y:S01]  /*30a0*/  FADD R30, R30, R65 ;  /* 0x000000411e1e7221 */ /* 0x000fe20000000000 */
[----:B------:R-:W-:Y:S01]  /*30b0*/  FADD R46, R26, R61 ;  /* 0x0000003d1a2e7221 */ /* 0x000fe20000000000 */
[----:B------:R-:W-:Y:S01]  /*30c0*/  FADD R61, R12, R27 ;  /* 0x0000001b0c3d7221 */ /* 0x000fe20000000000 */
[----:B------:R-:W-:Y:S01]  /*30d0*/  FADD R26, R8, R41 ;  /* 0x00000029081a7221 */ /* 0x000fe20000000000 */
[----:B------:R-:W-:Y:S01]  /*30e0*/  @!P5 FMUL R0, R0, 0.5 ;  /* 0x3f0000000000d820 */ /* 0x000fe20000400000 */
[----:B------:R-:W-:Y:S01]  /*30f0*/  FADD R65, R47, R82 ;  /* 0x000000522f417221 */ /* 0x000fe20000000000 */
[----:B------:R-:W-:Y:S01]  /*3100*/  FADD R85, R55, R88 ;  /* 0x0000005837557221 */ /* 0x000fe20000000000 */
[----:B------:R-:W-:Y:S01]  /*3110*/  FADD R77, R26, R61 ;  /* 0x0000003d1a4d7221 */ /* 0x000fe20000000000 */
[----:B------:R-:W2:Y:S01]  /*3120*/  MUFU.EX2 R78, R78 ;  /* 0x0000004e004e7308 */ /* 0x000ea20000000800 */
[----:B------:R-:W-:Y:S01]  /*3130*/  FADD R26, R31, R84 ;  /* 0x000000541f1a7221 */ /* 0x000fe20000000000 */
[----:B------:R-:W-:Y:S01]  /*3140*/  FADD R34, R60, R59 ;  /* 0x0000003b3c227221 */ /* 0x000fe20000000000 */
[----:B------:R-:W-:Y:S01]  /*3150*/  FADD R87, R58, R83 ;  /* 0x000000533a577221 */ /* 0x000fe20000000000 */
[----:B---3--:R-:W-:Y:S01]  /*3160*/  @!P6 FMUL R71, R71, R71 ;  /* 0x000000474747e220 */ /* 0x008fe20000400000 */
[----:B------:R-:W-:Y:S01]  /*3170*/  @!P3 FMUL R74, R74, R74 ;  /* 0x0000004a4a4ab220 */ /* 0x000fe20000400000 */
[----:B------:R-:W-:Y:S01]  /*3180*/  FADD R89, R26, R65 ;  /* 0x000000411a597221 */ /* 0x000fe20000000000 */
[----:B------:R-:W-:Y:S01]  /*3190*/  FADD R92, R50, R85 ;  /* 0x00000055325c7221 */ /* 0x000fe20000000000 */
[----:B------:R3:W4:Y:S01]  /*31a0*/  MUFU.EX2 R61, R0 ;  /* 0x00000000003d7308 */ /* 0x0007220000000800 */
[----:B-1----:R-:W-:Y:S01]  /*31b0*/  @!P2 FMUL R79, R79, R79 ;  /* 0x0000004f4f4fa220 */ /* 0x002fe20000400000 */
[----:B------:R-:W-:Y:S01]  /*31c0*/  FADD R90, R34, R81 ;  /* 0x00000051225a7221 */ /* 0x000fe20000000000 */
[----:B------:R-:W-:Y:S01]  /*31d0*/  FADD R91, R54, R87 ;  /* 0x00000057365b7221 */ /* 0x000fe20000000000 */
[----:B------:R-:W-:Y:S01]  /*31e0*/  FADD R26, R64, R63 ;  /* 0x0000003f401a7221 */ /* 0x000fe20000000000 */
[----:B------:R-:W-:Y:S01]  /*31f0*/  FADD R81, R80, R79 ;  /* 0x0000004f50517221 */ /* 0x000fe20000000000 */
[----:B------:R-:W-:Y:S01]  /*3200*/  FADD R50, R72, R71 ;  /* 0x0000004748327221 */ /* 0x000fe20000000000 */
[----:B------:R-:W-:Y:S01]  /*3210*/  FADD R34, R43, R74 ;  /* 0x0000004a2b227221 */ /* 0x000fe20000000000 */
[----:B------:R-:W1:Y:S01]  /*3220*/  MUFU.EX2 R86, R86 ;  /* 0x0000005600567308 */ /* 0x000e620000000800 */
[----:B--2---:R-:W-:Y:S01]  /*3230*/  @!P1 FMUL R78, R78, R78 ;  /* 0x0000004e4e4e9220 */ /* 0x004fe20000400000 */
[----:B---3--:R-:W-:Y:S01]  /*3240*/  FADD R0, R35, R66 ;  /* 0x0000004223007221 */ /* 0x008fe20000000000 */
[----:B------:R-:W-:Y:S01]  /*3250*/  FADD R26, R26, R81 ;  /* 0x000000511a1a7221 */ /* 0x000fe20000000000 */
[----:B------:R-:W-:Y:S01]  /*3260*/  FADD R38, R38, R69 ;  /* 0x0000004526267221 */ /* 0x000fe20000000000 */
[----:B------:R-:W-:Y:S01]  /*3270*/  FADD R65, R51, R78 ;  /* 0x0000004e33417221 */ /* 0x000fe20000000000 */
[----:B------:R-:W-:Y:S01]  /*3280*/  FADD R42, R42, R73 ;  /* 0x000000492a2a7221 */ /* 0x000fe20000000000 */
[----:B------:R-:W-:Y:S01]  /*3290*/  FADD R77, R46, R77 ;  /* 0x0000004d2e4d7221 */ /* 0x000fe20000000000 */
[----:B------:R-:W-:Y:S01]  /*32a0*/  FADD R3, R3, R30 ;  /* 0x0000001e03037221 */ /* 0x000fe20000000000 */
[----:B----4-:R-:W-:Y:S01]  /*32b0*/  @!P5 FMUL R61, R61, R61 ;  /* 0x0000003d3d3dd220 */ /* 0x010fe20000400000 */
[----:B------:R-:W-:Y:S01]  /*32c0*/  FADD R0, R0, R65 ;  /* 0x0000004100007221 */ /* 0x000fe20000000000 */
[----:B------:R-:W-:Y:S01]  /*32d0*/  FADD R89, R89, R92 ;  /* 0x0000005c59597221 */ /* 0x000fe20000000000 */
[----:B------:R-:W-:Y:S01]  /*32e0*/  FADD R90, R90, R91 ;  /* 0x0000005b5a5a7221 */ /* 0x000fe20000000000 */
[----:B------:R-:W-:Y:S01]  /*32f0*/  FADD R87, R62, R61 ;  /* 0x0000003d3e577221 */ /* 0x000fe20000000000 */
[----:B------:R-:W-:Y:S01]  /*3300*/  FADD R38, R38, R77 ;  /* 0x0000004d26267221 */ /* 0x000fe20000000000 */
[----:B------:R-:W-:Y:S01]  /*3310*/  FADD R3, R42, R3 ;  /* 0x000000032a037221 */ /* 0x000fe20000000000 */
[----:B------:R-:W-:Y:S01]  /*3320*/  F2FP.F16.F32.PACK_AB R54, R56, R27 ;  /* 0x0000001b3836723e */ /* 0x000fe200000000ff */
[----:B-1----:R-:W-:Y:S01]  /*3330*/  @!P4 FMUL R86, R86, R86 ;  /* 0x000000565656c220 */ /* 0x002fe20000400000 */
[----:B------:R-:W-:Y:S01]  /*3340*/  FADD R87, R50, R87 ;  /* 0x0000005732577221 */ /* 0x000fe20000000000 */
[----:B------:R-:W-:Y:S01]  /*3350*/  FADD R3, R38, R3 ;  /* 0x0000000326037221 */ /* 0x000fe20000000000 */
[----:B------:R-:W-:Y:S01]  /*3360*/  F2FP.F16.F32.PACK_AB R38, R25, R12 ;  /* 0x0000000c1926723e */ /* 0x000fe200000000ff */
[----:B------:R-:W-:Y:S01]  /*3370*/  FADD R85, R57, R86 ;  /* 0x0000005639557221 */ /* 0x000fe20000000000 */
[----:B------:R-:W-:Y:S01]  /*3380*/  FADD R87, R26, R87 ;  /* 0x000000571a577221 */ /* 0x000fe20000000000 */
[----:B------:R-:W-:-:S02]  /*3390*/  MOV R26, UR43 ;  /* 0x0000002b001a7c02 */ /* 0x000fc40008000f00 */
[----:B------:R-:W-:Y:S01]  /*33a0*/  FADD R85, R34, R85 ;  /* 0x0000005522557221 */ /* 0x000fe20000000000 */
[----:B------:R-:W-:Y:S01]  /*33b0*/  FADD R87, R90, R87 ;  /* 0x000000575a577221 */ /* 0x000fe20000000000 */
[----:B------:R1:W-:Y:S01]  /*33c0*/  SYNCS.ARRIVE.TRANS64.A1T0 RZ, [R26+UR49], RZ ;  /* 0x000000ff1aff79a7 */ /* 0x0003e20008100031 */
[----:B------:R-:W-:Y:S01]  /*33d0*/  USEL UR49, UR38, URZ, UP0 ;  /* 0x0000003f26317287 */ /* 0x000fe20008000000 */
[----:B------:R-:W-:Y:S01]  /*33e0*/  FADD R0, R0, R85 ;  /* 0x0000005500007221 */ /* 0x000fe20000000000 */
[----:B------:R-:W-:Y:S02]  /*33f0*/  F2FP.F16.F32.PACK_AB R40, R40, R29 ;  /* 0x0000001d2828723e */ /* 0x000fe400000000ff */
[----:B------:R-:W-:Y:S01]  /*3400*/  F2FP.F16.F32.PACK_AB R42, R20, R33 ;  /* 0x00000021142a723e */ /* 0x000fe200000000ff */
[----:B------:R-:W-:Y:S01]  /*3410*/  FADD R0, R89, R0 ;  /* 0x0000000059007221 */ /* 0x000fe20000000000 */
[----:B------:R-:W-:Y:S02]  /*3420*/  F2FP.F16.F32.PACK_AB R50, R52, R49 ;  /* 0x000000313432723e */ /* 0x000fe400000000ff */
[----:B------:R-:W-:Y:S01]  /*3430*/  F2FP.F16.F32.PACK_AB R25, R60, R31 ;  /* 0x0000001f3c19723e */ /* 0x000fe200000000ff */
[----:B------:R-:W-:Y:S01]  /*3440*/  FADD R0, R0, R87 ;  /* 0x0000005700007221 */ /* 0x000fe20000000000 */
[----:B------:R-:W-:-:S02]  /*3450*/  F2FP.F16.F32.PACK_AB R27, R64, R35 ;  /* 0x00000023401b723e */ /* 0x000fc400000000ff */
[----:B------:R-:W-:Y:S02]  /*3460*/  F2FP.F16.F32.PACK_AB R44, R44, R37 ;  /* 0x000000252c2c723e */ /* 0x000fe400000000ff */
[----:B------:R-:W-:Y:S02]  /*3470*/  F2FP.F16.F32.PACK_AB R46, R22, R41 ;  /* 0x00000029162e723e */ /* 0x000fe400000000ff */
[----:B------:R-:W-:Y:S02]  /*3480*/  F2FP.F16.F32.PACK_AB R48, R48, R45 ;  /* 0x0000002d3030723e */ /* 0x000fe400000000ff */
[----:B------:R-:W-:Y:S02]  /*3490*/  F2FP.F16.F32.PACK_AB R52, R14, R53 ;  /* 0x000000350e34723e */ /* 0x000fe400000000ff */
[----:B------:R-:W-:Y:S02]  /*34a0*/  F2FP.F16.F32.PACK_AB R29, R68, R39 ;  /* 0x00000027441d723e */ /* 0x000fe400000000ff */
[----:B------:R-:W-:-:S02]  /*34b0*/  F2FP.F16.F32.PACK_AB R31, R72, R43 ;  /* 0x0000002b481f723e */ /* 0x000fc400000000ff */
[----:B------:R-:W-:Y:S02]  /*34c0*/  F2FP.F16.F32.PACK_AB R33, R76, R47 ;  /* 0x0000002f4c21723e */ /* 0x000fe400000000ff */
[----:B------:R-:W-:Y:S02]  /*34d0*/  F2FP.F16.F32.PACK_AB R35, R80, R51 ;  /* 0x000000335023723e */ /* 0x000fe400000000ff */
[----:B-1----:R-:W-:Y:S02]  /*34e0*/  F2FP.F16.F32.PACK_AB R26, R9, R6 ;  /* 0x00000006091a723e */ /* 0x002fe400000000ff */
[----:B------:R-:W-:Y:S02]  /*34f0*/  F2FP.F16.F32.PACK_AB R28, R11, R28 ;  /* 0x0000001c0b1c723e */ /* 0x000fe400000000ff */
[----:B------:R-:W-:Y:S02]  /*3500*/  F2FP.F16.F32.PACK_AB R30, R13, R8 ;  /* 0x000000080d1e723e */ /* 0x000fe400000000ff */
        /* <DEDUP_REMOVED lines=9> */
[----:B------:R-:W-:Y:S01]  /*35a0*/  F2FP.F16.F32.PACK_AB R53, R83, R88 ;  /* 0x000000585335723e */ /* 0x000fe200000000ff */
[----:B------:R-:W-:Y:S06]  /*35b0*/  @!P0 BRA `(.L_x_21) ;  /* 0x0000000000048947 */ /* 0x000fec0003800000 */
[----:B------:R-:W-:Y:S01]  /*35c0*/  BPT.TRAP 0x1 ;  /* 0x000000040000795c */ /* 0x000fe20000300000 */
.L_x_21:
[----:B------:R-:W-:Y:S01]  /*35d0*/  ULEA UR6, UR49, UR40, 0x3 ;  /* 0x0000002831067291 */ /* 0x000fe2000f8e183f */
[----:B------:R-:W-:Y:S01]  /*35e0*/  SHF.L.U32 R6, R16, 0x1f, RZ ;  /* 0x0000001f10067819 */ /* 0x000fe200000006ff */
[----:B------:R-:W-:-:S07]  /*35f0*/  ULOP3.LUT UR43, UR55, 0x4000000, URZ, 0xfc, !UPT ;  /* 0x04000000372b7892 */ /* 0x000fce000f8efc3f */
[----:B------:R-:W1:Y:S02]  /*3600*/  SYNCS.PHASECHK.TRANS64.TRYWAIT P1, [UR6+0x34400], R6 ;  /* 0x03440006ff0075a7 */ /* 0x000e640008020146 */
[----:B-1----:R-:W-:Y:S05]  /*3610*/  @!P1 BRA `(.L_x_22) ;  /* 0x0000006800849947 */ /* 0x002fea0003800000 */
.L_x_116:
[----:B------:R-:W-:Y:S01]  /*3620*/  ULEA UR10, UR49, UR43, 0xb ;  /* 0x0000002b310a7291 */ /* 0x000fe2000f8e583f */
[----:B------:R-:W-:Y:S01]  /*3630*/  WARPGROUP.ARRIVE ;  /* 0x00000000000079c5 */ /* 0x000fe20000000000 */
[----:B------:R-:W-:Y:S01]  /*3640*/  UMOV UR7, 0x40000040 ;  /* 0x4000004000077882 */ /* 0x000fe20000000000 */
[----:B------:R-:W-:-:S04]  /*3650*/  F2FP.F16.F32.PACK_AB R55, R61, R86 ;  /* 0x000000563d37723e */ /* 0x000fc800000000ff */
[----:B------:R-:W-:Y:S02]  /*3660*/  UMOV UR6, UR10 ;  /* 0x0000000a00067c82 */ /* 0x000fe40008000000 */
[----:B------:R-:W-:Y:S01]  /*3670*/  HGMMA.64x128x16.F32 R88, R24, gdesc[UR4].tnspB, RZ, !UPT, gsb0 ;  /* 0x41e0000418587df0 */ /* 0x000fe2000c0008ff */
[----:B------:R-:W-:Y:S01]  /*3680*/  UIADD3 UR6, UR10, 0x80, URZ ;  /* 0x000000800a067890 */ /* 0x000fe2000fffe03f */
[----:B------:R-:W-:Y:S01]  /*3690*/  UMOV UR7, 0x40000040 ;  /* 0x4000004000077882 */ /* 0x000fe20000000000 */
[----:B------:R-:W-:Y:S02]  /*36a0*/  WARPGROUP.DEPBAR.LE gsb0, 0x0 ;  /* 0x00008000000079c5 */ /* 0x000fe40000010000 */
[----:B------:R-:W-:-:S07]  /*36b0*/  WARPGROUP.ARRIVE ;  /* 0x00000000000079c5 */ /* 0x000fce0000000000 */
[----:B------:R-:W-:Y:S01]  /*36c0*/  HGMMA.64x128x16.F32 R88, R28, gdesc[UR4].tnspB, R88, gsb0 ;  /* 0x41e000041c587df0 */ /* 0x000fe20008000858 */
        /* <DEDUP_REMOVED lines=29> */
[----:B------:R-:W-:Y:S03]  /*38a0*/  HGMMA.64x128x16.F32 R88, R52, gdesc[UR4].tnspB, R88, gsb0 ;  /* 0x41e0000434587df0 */ /* 0x000fe60008000858 */
[----:B------:R-:W-:Y:S02]  /*38b0*/  WARPGROUP.DEPBAR.LE gsb0, 0x0 ;  /* 0x00008000000079c5 */ /* 0x000fe40000010000 */
[----:B------:R-:W-:Y:S05]  /*38c0*/  @!P0 BRA `(.L_x_23) ;  /* 0x0000000000048947 */ /* 0x000fea0003800000 */
[----:B------:R-:W-:Y:S01]  /*38d0*/  BPT.TRAP 0x1 ;  /* 0x000000040000795c */ /* 0x000fe20000300000 */
.L_x_23:
[----:B------:R-:W-:Y:S02]  /*38e0*/  UISETP.GT.U32.AND UP0, UPT, UR47, 0x1, UPT ;  /* 0x000000012f00788c */ /* 0x000fe4000bf04070 */
[----:B------:R-:W-:-:S04]  /*38f0*/  UIADD3 UR54, UR54, 0x34428, URZ ;  /* 0x0003442836367890 */ /* 0x000fc8000fffe03f */
[----:B------:R-:W-:Y:S01]  /*3900*/  PLOP3.LUT P1, PT, PT, PT, UP0, 0x80, 0x0 ;  /* 0x000000000000781c */ /* 0x000fe20003f2f008 */
[----:B------:R-:W-:-:S09]  /*3910*/  UPRMT UR54, URZ, 0x654, UR54 ;  /* 0x000006543f367896 */ /* 0x000fd20008000036 */
[----:B------:R-:W-:Y:S03]  /*3920*/  SYNCS.ARRIVE.TRANS64.RED.A1T0 RZ, [UR54], RZ ;  /* 0x000000ffffff79a7 */ /* 0x000fe60008100436 */
[----:B------:R-:W-:Y:S05]  /*3930*/  @P1 BRA `(.L_x_24) ;  /* 0x0000000000041947 */ /* 0x000fea0003800000 */
[----:B------:R-:W-:Y:S01]  /*3940*/  BPT.TRAP 0x1 ;  /* 0x000000040000795c */ /* 0x000fe20000300000 */
.L_x_24:
[----:B-1----:R-:W1:Y:S01]  /*3950*/  LDC R6, c[0x0][0x28c] ;  /* 0x0000a300ff067b82 */ /* 0x002e620000000800 */
[----:B------:R-:W-:-:S04]  /*3960*/  UIADD3 UR38, UR49, 0x1, URZ ;  /* 0x0000000131267890 */ /* 0x000fc8000fffe03f */
[----:B------:R-:W-:-:S04]  /*3970*/  UISETP.NE.AND UP0, UPT, UR38, 0x5, UPT ;  /* 0x000000052600788c */ /* 0x000fc8000bf05270 */
[----:B------:R-:W-:Y:S02]  /*3980*/  USEL UR6, URZ, 0x1, UP0 ;  /* 0x000000013f067887 */ /* 0x000fe40008000000 */
[----:B------:R-:W-:-:S04]  /*3990*/  USEL UR38, UR38, URZ, UP0 ;  /* 0x0000003f26267287 */ /* 0x000fc80008000000 */
[----:B------:R-:W-:Y:S02]  /*39a0*/  LOP3.LUT R16, R16, UR6, RZ, 0x3c, !PT ;  /* 0x0000000610107c12 */ /* 0x000fe4000f8e3cff */
[----:B-1----:R-:W-:-:S13]  /*39b0*/  ISETP.GE.AND P2, PT, R6, 0x81, PT ;  /* 0x000000810600780c */ /* 0x002fda0003f46270 */
[----:B------:R-:W-:Y:S05]  /*39c0*/  @!P2 BRA `(.L_x_25) ;  /* 0x0000002c0028a947 */ /* 0x000fea0003800000 */
[----:B------:R-:W-:Y:S01]  /*39d0*/  IADD3 R6, R6, 0x7f, RZ ;  /* 0x0000007f06067810 */ /* 0x000fe20007ffe0ff */
[----:B------:R-:W-:Y:S01]  /*39e0*/  ULDC UR54, c[0x0][0x604] ;  /* 0x0001810000367ab9 */ /* 0x000fe20000000800 */
[----:B------:R-:W-:Y:S02]  /*39f0*/  MOV R9, R5 ;  /* 0x0000000500097202 */ /* 0x000fe40000000f00 */
[----:B------:R-:W-:-:S04]  /*3a00*/  SHF.R.S32.HI R7, RZ, 0x1f, R6 ;  /* 0x0000001fff077819 */ /* 0x000fc80000011406 */
[----:B------:R-:W-:Y:S02]  /*3a10*/  LEA.HI R6, R7, R6, RZ, 0x7 ;  /* 0x0000000607067211 */ /* 0x000fe400078f38ff */
[----:B------:R-:W-:Y:S02]  /*3a20*/  MOV R7, R4 ;  /* 0x0000000400077202 */ /* 0x000fe40000000f00 */
[----:B------:R-:W-:-:S07]  /*3a30*/  SHF.R.S32.HI R6, RZ, 0x7, R6 ;  /* 0x00000007ff067819 */ /* 0x000fce0000011406 */
.L_x_36:
[----:B------:R-:W-:Y:S05]  /*3a40*/  @!P0 BRA `(.L_x_26) ;  /* 0x0000000000048947 */ /* 0x000fea0003800000 */
[----:B------:R-:W-:Y:S01]  /*3a50*/  BPT.TRAP 0x1 ;  /* 0x000000040000795c */ /* 0x000fe20000300000 */
.L_x_26:
[----:B------:R-:W1:Y:S01]  /*3a60*/  S2UR UR6, SR_CgaCtaId ;  /* 0x00000000000679c3 */ /* 0x000e620000008800 */
[----:B------:R-:W-:Y:S01]  /*3a70*/  UMOV UR40, 0x400 ;  /* 0x0000040000287882 */ /* 0x000fe20000000000 */
[----:B------:R-:W-:Y:S01]  /*3a80*/  SHF.L.U32 R4, R16, 0x1f, RZ ;  /* 0x0000001f10047819 */ /* 0x000fe200000006ff */
[----:B-1----:R-:W-:-:S04]  /*3a90*/  ULEA UR40, UR6, UR40, 0x18 ;  /* 0x0000002806287291 */ /* 0x002fc8000f8ec03f */
[----:B------:R-:W-:-:S09]  /*3aa0*/  ULEA UR6, UR38, UR40, 0x3 ;  /* 0x0000002826067291 */ /* 0x000fd2000f8e183f */
[----:B------:R-:W1:Y:S02]  /*3ab0*/  SYNCS.PHASECHK.TRANS64.TRYWAIT P2, [UR6+0x34400], R4 ;  /* 0x03440004ff0075a7 */ /* 0x000e640008040146 */
[----:B-1----:R-:W-:Y:S05]  /*3ac0*/  @!P2 BRA `(.L_x_27) ;  /* 0x000000640070a947 */ /* 0x002fea0003800000 */
.L_x_117:
[----:B------:R-:W-:Y:S01]  /*3ad0*/  ULEA UR34, UR38, UR41, 0xb ;  /* 0x0000002926227291 */ /* 0x000fe2000f8e583f */
[----:B------:R-:W-:Y:S01]  /*3ae0*/  WARPGROUP.ARRIVE ;  /* 0x00000000000079c5 */ /* 0x000fe20000000000 */
[----:B------:R-:W-:Y:S01]  /*3af0*/  UMOV UR35, 0x40000040 ;  /* 0x4000004000237882 */ /* 0x000fe20000000000 */
[----:B------:R-:W-:Y:S01]  /*3b00*/  UMOV UR7, 0x40000040 ;  /* 0x4000004000077882 */ /* 0x000fe20000000000 */
[----:B------:R-:W-:Y:S02]  /*3b10*/  UIADD3 UR6, UR34, 0x2, URZ ;  /* 0x0000000222067890 */ /* 0x000fe4000fffe03f */
[----:B------:R-:W-:Y:S01]  /*3b20*/  UIADD3 UR10, UR34, 0x4, URZ ;  /* 0x00000004220a7890 */ /* 0x000fe2000fffe03f */
[----:B------:R-:W-:Y:S02]  /*3b30*/  UMOV UR11, 0x40000040 ;  /* 0x40000040000b7882 */ /* 0x000fe40000000000 */
[----:B------:R-:W-:Y:S01]  /*3b40*/  HGMMA.64x128x16.F32 R24, gdesc[UR32], RZ, !UPT, gsb0 ;  /* 0x01e00000201879f0 */ /* 0x000fe2000c0008ff */
[----:B------:R-:W-:Y:S01]  /*3b50*/  UIADD3 UR14, UR34, 0x6, URZ ;  /* 0x00000006220e7890 */ /* 0x000fe2000fffe03f */
[----:B------:R-:W-:Y:S01]  /*3b60*/  UMOV UR15, 0x40000040 ;  /* 0x40000040000f7882 */ /* 0x000fe20000000000 */
        /* <DEDUP_REMOVED lines=8> */
[----:B------:R-:W-:-:S02]  /*3bf0*/  WARPGROUP.DEPBAR.LE gsb0, 0x0 ;  /* 0x00008000000079c5 */ /* 0x000fc40000010000 */
[----:B------:R-:W-:-:S06]  /*3c00*/  WARPGROUP.ARRIVE ;  /* 0x00000000000079c5 */ /* 0x000fcc0000000000 */
[----:B------:R-:W-:Y:S03]  /*3c10*/  HGMMA.64x128x16.F32 R24, gdesc[UR4], R24, gsb0 ;  /* 0x01e00000041879f0 */ /* 0x000fe60008000818 */
[----:B------:R-:W-:Y:S02]  /*3c20*/  WARPGROUP.DEPBAR.LE gsb0, 0x0 ;  /* 0x00008000000079c5 */ /* 0x000fe40000010000 */
[----:B------:R-:W-:-:S07]  /*3c30*/  WARPGROUP.ARRIVE ;  /* 0x00000000000079c5 */ /* 0x000fce0000000000 */
[----:B------:R-:W-:Y:S01]  /*3c40*/  HGMMA.64x128x16.F32 R24, gdesc[UR8], R24, gsb0 ;  /* 0x01e00000081879f0 */ /* 0x000fe20008000818 */
[----:B------:R-:W-:-:S04]  /*3c50*/  UIADD3 UR10, UR38, 0x1, URZ ;  /* 0x00000001260a7890 */ /* 0x000fc8000fffe03f */
[----:B------:R-:W-:-:S04]  /*3c60*/  UISETP.NE.AND UP0, UPT, UR10, 0x5, UPT ;  /* 0x000000050a00788c */ /* 0x000fc8000bf05270 */
[----:B------:R-:W-:Y:S02]  /*3c70*/  USEL UR6, URZ, 0x1, UP0 ;  /* 0x000000013f067887 */ /* 0x000fe40008000000 */
[----:B------:R-:W-:-:S04]  /*3c80*/  USEL UR10, UR10, URZ, UP0 ;  /* 0x0000003f0a0a7287 */ /* 0x000fc80008000000 */
[----:B------:R-:W-:Y:S01]  /*3c90*/  LOP3.LUT R16, R16, UR6, RZ, 0x3c, !PT ;  /* 0x0000000610107c12 */ /* 0x000fe2000f8e3cff */
[----:B------:R-:W-:Y:S02]  /*3ca0*/  WARPGROUP.DEPBAR.LE gsb0, 0x0 ;  /* 0x00008000000079c5 */ /* 0x000fe40000010000 */
[----:B------:R-:W-:-:S06]  /*3cb0*/  WARPGROUP.ARRIVE ;  /* 0x00000000000079c5 */ /* 0x000fcc0000000000 */
        /* <DEDUP_REMOVED lines=14> */
[----:B------:R-:W-:Y:S05]  /*3da0*/  @!P0 BRA `(.L_x_28) ;  /* 0x0000000000048947 */ /* 0x000fea0003800000 */
[----:B------:R-:W-:Y:S01]  /*3db0*/  BPT.TRAP 0x1 ;  /* 0x000000040000795c */ /* 0x000fe20000300000 */
.L_x_28:
[----:B-1----:R-:W-:Y:S01]  /*3dc0*/  FMNMX R4, R24, R7, !PT ;  /* 0x0000000718047209 */ /* 0x002fe20007800000 */
[----:B------:R-:W-:Y:S01]  /*3dd0*/  ULEA UR6, UR10, UR40, 0x3 ;  /* 0x000000280a067291 */ /* 0x000fe2000f8e183f */
[----:B------:R-:W-:Y:S02]  /*3de0*/  FMNMX R10, R26, R9, !PT ;  /* 0x000000091a0a7209 */ /* 0x000fe40007800000 */
        /* <DEDUP_REMOVED lines=41> */
[----:B------:R-:W-:Y:S01]  /*4080*/  FMNMX R10, R34, R5, !PT ;  /* 0x00000005220a7209 */ /* 0x000fe20007800000 */
[----:B------:R-:W-:Y:S02]  /*4090*/  FADD R152, -R152, R7 ;  /* 0x0000000798987221 */ /* 0x000fe40000000100 */
[--C-:B------:R-:W-:Y:S01]  /*40a0*/  FFMA R24, R24, UR54, -R153.reuse ;  /* 0x0000003618187c23 */ /* 0x100fe20008000899 */
[--C-:B------:R-:W-:Y:S01]  /*40b0*/  FFMA R11, R25, UR54, -R153.reuse ;  /* 0x00000036190b7c23 */ /* 0x100fe20008000899 */
[----:B------:R-:W-:Y:S01]  /*40c0*/  FMNMX R5, R35, R10, !PT ;  /* 0x0000000a23057209 */ /* 0x000fe20007800000 */
[--C-:B------:R-:W-:Y:S01]  /*40d0*/  FFMA R15, R33, UR54, -R153.reuse ;  /* 0x00000036210f7c23 */ /* 0x100fe20008000899 */
        /* <DEDUP_REMOVED lines=14> */
[----:B------:R-:W-:Y:S01]  /*41c0*/  @!P6 FMUL R24, R24, 0.5 ;  /* 0x3f0000001818e820 */ /* 0x000fe20000400000 */
[----:B------:R-:W-:Y:S01]  /*41d0*/  FSETP.GEU.AND P2, PT, R28, -126, PT ;  /* 0xc2fc00001c00780b */ /* 0x000fe20003f4e000 */
[----:B------:R-:W-:Y:S01]  /*41e0*/  @!P3 FMUL R11, R11, 0.5 ;  /* 0x3f0000000b0bb820 */ /* 0x000fe20000400000 */
[----:B------:R-:W-:Y:S01]  /*41f0*/  FMNMX R5, R43, R10, !PT ;  /* 0x0000000a2b057209 */ /* 0x000fe20007800000 */
[--C-:B------:R-:W-:Y:S01]  /*4200*/  FFMA R10, R36, UR54, -R153.reuse ;  /* 0x00000036240a7c23 */ /* 0x100fe20008000899 */
[--C-:B------:R-:W-:Y:S01]  /*4210*/  FFMA R45, R53, UR54, -R153.reuse ;  /* 0x00000036352d7c23 */ /* 0x100fe20008000899 */
[----:B------:R-:W1:Y:S01]  /*4220*/  MUFU.EX2 R24, R24 ;  /* 0x0000001800187308 */ /* 0x000e620000000800 */
[----:B------:R-:W-:Y:S01]  /*4230*/  FMNMX R12, R46, R5, !PT ;  /* 0x000000052e0c7209 */ /* 0x000fe20007800000 */
[----:B------:R-:W-:Y:S01]  /*4240*/  @!P4 FMUL R8, R8, 0.5 ;  /* 0x3f0000000808c820 */ /* 0x000fe20000400000 */
[--C-:B------:R-:W-:Y:S01]  /*4250*/  FFMA R36, R48, UR54, -R153.reuse ;  /* 0x0000003630247c23 */ /* 0x100fe20008000899 */
[----:B------:R-:W-:Y:S01]  /*4260*/  @!P5 FMUL R13, R13, 0.5 ;  /* 0x3f0000000d0dd820 */ /* 0x000fe20000400000 */
[----:B------:R-:W-:Y:S01]  /*4270*/  FMNMX R5, R47, R12, !PT ;  /* 0x0000000c2f057209 */ /* 0x000fe20007800000 */
[--C-:B------:R-:W-:Y:S01]  /*4280*/  FFMA R41, R49, UR54, -R153.reuse ;  /* 0x0000003631297c23 */ /* 0x100fe20008000899 */
[--C-:B------:R-:W-:Y:S01]  /*4290*/  FFMA R49, R56, UR54, -R153.reuse ;  /* 0x0000003638317c23 */ /* 0x100fe20008000899 */
[----:B------:R-:W2:Y:S01]  /*42a0*/  MUFU.EX2 R11, R11 ;  /* 0x0000000b000b7308 */ /* 0x000ea20000000800 */
[----:B------:R-:W-:Y:S01]  /*42b0*/  FMNMX R12, R50, R5, !PT ;  /* 0x00000005320c7209 */ /* 0x000fe20007800000 */
[----:B------:R-:W-:Y:S01]  /*42c0*/  @!P2 FMUL R28, R28, 0.5 ;  /* 0x3f0000001c1ca820 */ /* 0x000fe20000400000 */
[--C-:B------:R-:W-:Y:S01]  /*42d0*/  FFMA R40, R57, UR54, -R153.reuse ;  /* 0x0000003639287c23 */ /* 0x100fe20008000899 */
[--C-:B------:R-:W-:Y:S01]  /*42e0*/  FFMA R57, R64, UR54, -R153.reuse ;  /* 0x0000003640397c23 */ /* 0x100fe20008000899 */
[----:B------:R-:W-:Y:S01]  /*42f0*/  FMNMX R5, R51, R12, !PT ;  /* 0x0000000c33057209 */ /* 0x000fe20007800000 */
[--C-:B------:R-:W-:Y:S01]  /*4300*/  FFMA R53, R60, UR54, -R153.reuse ;  /* 0x000000363c357c23 */ /* 0x100fe20008000899 */
[--C-:B------:R-:W-:Y:S01]  /*4310*/  FFMA R48, R73, UR54, -R153.reuse ;  /* 0x0000003649307c23 */ /* 0x100fe20008000899 */
[----:B------:R-:W3:Y:S01]  /*4320*/  MUFU.EX2 R8, R8 ;  /* 0x0000000800087308 */ /* 0x000ee20000000800 */
[----:B-1----:R-:W-:Y:S01]  /*4330*/  @!P6 FMUL R24, R24, R24 ;  /* 0x000000181818e220 */ /* 0x002fe20000400000 */
[----:B------:R-:W-:Y:S01]  /*4340*/  FSETP.GEU.AND P6, PT, R15, -126, PT ;  /* 0xc2fc00000f00780b */ /* 0x000fe20003fce000 */
[--C-:B------:R-:W-:Y:S01]  /*4350*/  FFMA R73, R80, UR54, -R153.reuse ;  /* 0x0000003650497c23 */ /* 0x100fe20008000899 */
[----:B------:R-:W-:Y:S01]  /*4360*/  FMNMX R12, R54, R5, !PT ;  /* 0x00000005360c7209 */ /* 0x000fe20007800000 */
[----:B------:R-:W-:Y:S01]  /*4370*/  FFMA R60, R85, UR54, -R153 ;  /* 0x00000036553c7c23 */ /* 0x000fe20008000899 */
[----:B------:R-:W-:-:S02]  /*4380*/  FMUL R152, R152, UR54 ;  /* 0x0000003698987c20 */ /* 0x000fc40008400000 */
[----:B------:R-:W1:Y:S01]  /*4390*/  MUFU.EX2 R13, R13 ;  /* 0x0000000d000d7308 */ /* 0x000e620000000800 */
[----:B--2---:R-:W-:Y:S01]  /*43a0*/  @!P3 FMUL R11, R11, R11 ;  /* 0x0000000b0b0bb220 */ /* 0x004fe20000400000 */
[----:B------:R-:W-:Y:S02]  /*43b0*/  FSETP.GEU.AND P3, PT, R10, -126, PT ;  /* 0xc2fc00000a00780b */ /* 0x000fe40003f6e000 */
[----:B------:R-:W-:Y:S01]  /*43c0*/  FMNMX R5, R55, R12, !PT ;  /* 0x0000000c37057209 */ /* 0x000fe20007800000 */
[--C-:B------:R-:W-:Y:S01]  /*43d0*/  FFMA R12, R44, UR54, -R153.reuse ;  /* 0x000000362c0c7c23 */ /* 0x100fe20008000899 */
[--C-:B------:R-:W-:Y:S01]  /*43e0*/  FFMA R44, R65, UR54, -R153.reuse ;  /* 0x00000036412c7c23 */ /* 0x100fe20008000899 */
[----:B------:R-:W-:Y:S01]  /*43f0*/  @!P6 FMUL R15, R15, 0.5 ;  /* 0x3f0000000f0fe820 */ /* 0x000fe20000400000 */
[----:B------:R-:W2:Y:S01]  /*4400*/  MUFU.EX2 R28, R28 ;  /* 0x0000001c001c7308 */ /* 0x000ea20000000800 */
[----:B---3--:R-:W-:Y:S01]  /*4410*/  @!P4 FMUL R8, R8, R8 ;  /* 0x000000080808c220 */ /* 0x008fe20000400000 */
[----:B------:R-:W-:Y:S01]  /*4420*/  FSETP.GEU.AND P4, PT, R21, -126, PT ;  /* 0xc2fc00001500780b */ /* 0x000fe20003f8e000 */
[----:B------:R-:W-:Y:S01]  /*4430*/  FFMA R65, R72, UR54, -R153 ;  /* 0x0000003648417c23 */ /* 0x000fe20008000899 */
[----:B------:R-:W-:-:S03]  /*4440*/  FMNMX R14, R58, R5, !PT ;  /* 0x000000053a0e7209 */ /* 0x000fc60007800000 */
[----:B------:R-:W-:Y:S01]  /*4450*/  @!P3 FMUL R10, R10, 0.5 ;  /* 0x3f0000000a0ab820 */ /* 0x000fe20000400000 */
[----:B------:R-:W3:Y:S01]  /*4460*/  MUFU.EX2 R15, R15 ;  /* 0x0000000f000f7308 */ /* 0x000ee20000000800 */
[----:B-1----:R-:W-:Y:S01]  /*4470*/  @!P5 FMUL R13, R13, R13 ;  /* 0x0000000d0d0dd220 */ /* 0x002fe20000400000 */
[----:B------:R-:W-:Y:S02]  /*4480*/  FSETP.GEU.AND P5, PT, R32, -126, PT ;  /* 0xc2fc00002000780b */ /* 0x000fe40003fae000 */
[----:B------:R-:W-:-:S03]  /*4490*/  FMNMX R5, R59, R14, !PT ;  /* 0x0000000e3b057209 */ /* 0x000fc60007800000 */
[----:B------:R-:W-:Y:S01]  /*44a0*/  @!P4 FMUL R21, R21, 0.5 ;  /* 0x3f0000001515c820 */ /* 0x000fe20000400000 */
[----:B------:R-:W1:Y:S01]  /*44b0*/  MUFU.EX2 R10, R10 ;  /* 0x0000000a000a7308 */ /* 0x000e620000000800 */
[----:B--2---:R-:W-:Y:S01]  /*44c0*/  @!P2 FMUL R28, R28, R28 ;  /* 0x0000001c1c1ca220 */ /* 0x004fe20000400000 */
[----:B------:R-:W-:Y:S02]  /*44d0*/  FSETP.GEU.AND P2, PT, R23, -126, PT ;  /* 0xc2fc00001700780b */ /* 0x000fe40003f4e000 */
[----:B------:R-:W-:-:S03]  /*44e0*/  FMNMX R14, R62, R5, !PT ;  /* 0x000000053e0e7209 */ /* 0x000fc60007800000 */
[----:B------:R-:W-:Y:S01]  /*44f0*/  @!P5 FMUL R32, R32, 0.5 ;  /* 0x3f0000002020d820 */ /* 0x000fe20000400000 */
[----:B------:R-:W2:Y:S01]  /*4500*/  MUFU.EX2 R21, R21 ;  /* 0x0000001500157308 */ /* 0x000ea20000000800 */
[----:B---3--:R-:W-:Y:S01]  /*4510*/  @!P6 FMUL R15, R15, R15 ;  /* 0x0000000f0f0fe220 */ /* 0x008fe20000400000 */
[----:B------:R-:W-:Y:S02]  /*4520*/  FSETP.GEU.AND P6, PT, R12, -126, PT ;  /* 0xc2fc00000c00780b */ /* 0x000fe40003fce000 */
        /* <DEDUP_REMOVED lines=10> */
[----:B------:R-:W-:Y:S01]  /*45d0*/  FMNMX R5, R67, R14, !PT ;  /* 0x0000000e43057209 */ /* 0x000fe20007800000 */
[----:B------:R-:W-:Y:S02]  /*45e0*/  FFMA R14, R52, UR54, -R153 ;  /* 0x00000036340e7c23 */ /* 0x000fe40008000899 */
[----:B------:R-:W-:Y:S01]  /*45f0*/  @!P3 FMUL R37, R37, 0.5 ;  /* 0x3f0000002525b820 */ /* 0x000fe20000400000 */
[----:B------:R-:W2:Y:S01]  /*4600*/  MUFU.EX2 R12, R12 ;  /* 0x0000000c000c7308 */ /* 0x000ea20000000800 */
[----:B---3--:R-:W-:Y:S01]  /*4610*/  @!P5 FMUL R32, R32, R32 ;  /* 0x000000202020d220 */ /* 0x008fe20000400000 */
[----:B------:R-:W-:-:S02]  /*4620*/  FSETP.GEU.AND P5, PT, R41, -126, PT ;  /* 0xc2fc00002900780b */ /* 0x000fc40003fae000 */
[----:B------:R-:W-:-:S03]  /*4630*/  FMNMX R20, R70, R5, !PT ;  /* 0x0000000546147209 */ /* 0x000fc60007800000 */
[----:B------:R-:W-:Y:S01]  /*4640*/  @!P4 FMUL R36, R36, 0.5 ;  /* 0x3f0000002424c820 */ /* 0x000fe20000400000 */
[----:B------:R-:W3:Y:S01]  /*4650*/  MUFU.EX2 R37, R37 ;  /* 0x0000002500257308 */ /* 0x000ee20000000800 */
[----:B------:R-:W-:Y:S01]  /*4660*/  FMNMX R5, R71, R20, !PT ;  /* 0x0000001447057209 */ /* 0x000fe20007800000 */
[----:B-1----:R-:W-:Y:S01]  /*4670*/  @!P2 FMUL R23, R23, R23 ;  /* 0x000000171717a220 */ /* 0x002fe20000400000 */
[----:B------:R-:W-:Y:S02]  /*4680*/  FSETP.GEU.AND P2, PT, R14, -126, PT ;  /* 0xc2fc00000e00780b */ /* 0x000fe40003f4e000 */
[----:B------:R-:W-:Y:S02]  /*4690*/  FMNMX R20, R74, R5, !PT ;  /* 0x000000054a147209 */ /* 0x000fe40007800000 */
[----:B------:R-:W-:Y:S01]  /*46a0*/  @!P5 FMUL R41, R41, 0.5 ;  /* 0x3f0000002929d820 */ /* 0x000fe20000400000 */
[----:B------:R-:W1:Y:S01]  /*46b0*/  MUFU.EX2 R36, R36 ;  /* 0x0000002400247308 */ /* 0x000e620000000800 */
[----:B--2---:R-:W-:Y:S01]  /*46c0*/  @!P6 FMUL R12, R12, R12 ;  /* 0x0000000c0c0ce220 */ /* 0x004fe20000400000 */
[----:B------:R-:W-:-:S02]  /*46d0*/  FSETP.GEU.AND P6, PT, R45, -126, PT ;  /* 0xc2fc00002d00780b */ /* 0x000fc40003fce000 */
[----:B------:R-:W-:-:S04]  /*46e0*/  FMNMX R5, R75, R20, !PT ;  /* 0x000000144b057209 */ /* 0x000fc80007800000 */
[----:B------:R-:W2:Y:S01]  /*46f0*/  MUFU.EX2 R41, R41 ;  /* 0x0000002900297308 */ /* 0x000ea20000000800 */
[----:B---3--:R-:W-:Y:S01]  /*4700*/  @!P3 FMUL R37, R37, R37 ;  /* 0x000000252525b220 */ /* 0x008fe20000400000 */
[----:B------:R-:W-:Y:S01]  /*4710*/  FSETP.GEU.AND P3, PT, R49, -126, PT ;  /* 0xc2fc00003100780b */ /* 0x000fe20003f6e000 */
[----:B------:R-:W-:Y:S01]  /*4720*/  @!P2 FMUL R14, R14, 0.5 ;  /* 0x3f0000000e0ea820 */ /* 0x000fe20000400000 */
[----:B------:R-:W-:-:S03]  /*4730*/  FMNMX R20, R78, R5, !PT ;  /* 0x000000054e147209 */ /* 0x000fc60007800000 */
[----:B------:R-:W-:Y:S01]  /*4740*/  @!P6 FMUL R45, R45, 0.5 ;  /* 0x3f0000002d2de820 */ /* 0x000fe20000400000 */
[----:B------:R-:W-:Y:S01]  /*4750*/  FMNMX R5, R79, R20, !PT ;  /* 0x000000144f057209 */ /* 0x000fe20007800000 */
[----:B------:R-:W3:Y:S01]  /*4760*/  MUFU.EX2 R14, R14 ;  /* 0x0000000e000e7308 */ /* 0x000ee20000000800 */
[----:B-1----:R-:W-:Y:S01]  /*4770*/  @!P4 FMUL R36, R36, R36 ;  /* 0x000000242424c220 */ /* 0x002fe20000400000 */
[----:B------:R-:W-:Y:S02]  /*4780*/  FSETP.GEU.AND P4, PT, R40, -126, PT ;  /* 0xc2fc00002800780b */ /* 0x000fe40003f8e000 */
[----:B------:R-:W-:Y:S02]  /*4790*/  FMNMX R20, R82, R5, !PT ;  /* 0x0000000552147209 */ /* 0x000fe40007800000 */
[----:B------:R-:W-:Y:S02]  /*47a0*/  @!P3 FMUL R49, R49, 0.5 ;  /* 0x3f0000003131b820 */ /* 0x000fe40000400000 */
        /* <DEDUP_REMOVED lines=9> */
[----:B------:R-:W-:Y:S01]  /*4840*/  FMNMX R5, R87, R22, !PT ;  /* 0x0000001657057209 */ /* 0x000fe20007800000 */
[----:B---3--:R-:W-:Y:S01]  /*4850*/  @!P2 FMUL R14, R14, R14 ;  /* 0x0000000e0e0ea220 */ /* 0x008fe20000400000 */
[----:B------:R-:W-:Y:S01]  /*4860*/  FSETP.GEU.AND P2, PT, R20, -126, PT ;  /* 0xc2fc00001400780b */ /* 0x000fe20003f4e000 */
[--C-:B------:R-:W-:Y:S01]  /*4870*/  FFMA R22, R69, UR54, -R153.reuse ;  /* 0x0000003645167c23 */ /* 0x100fe20008000899 */
[----:B------:R-:W-:Y:S01]  /*4880*/  FFMA R69, R76, UR54, -R153 ;  /* 0x000000364c457c23 */ /* 0x000fe20008000899 */
[----:B------:R-:W3:Y:S02]  /*4890*/  SHFL.BFLY PT, R52, R5, 0x1, 0x1f ;  /* 0x0c201f0005347f89 */ /* 0x000ee400000e0000 */
[----:B------:R-:W4:Y:S01]  /*48a0*/  MUFU.EX2 R40, R40 ;  /* 0x0000002800287308 */ /* 0x000f220000000800 */
[----:B-1----:R-:W-:Y:S01]  /*48b0*/  @!P6 FMUL R45, R45, R45 ;  /* 0x0000002d2d2de220 */ /* 0x002fe20000400000 */
[----:B------:R-:W-:Y:S01]  /*48c0*/  FSETP.GEU.AND P6, PT, R57, -126, PT ;  /* 0xc2fc00003900780b */ /* 0x000fe20003fce000 */
[----:B------:R-:W-:-:S05]  /*48d0*/  @!P5 FMUL R53, R53, 0.5 ;  /* 0x3f0000003535d820 */ /* 0x000fca0000400000 */
[----:B------:R-:W-:Y:S01]  /*48e0*/  @!P2 FMUL R20, R20, 0.5 ;  /* 0x3f0000001414a820 */ /* 0x000fe20000400000 */
[----:B--2---:R-:W-:Y:S01]  /*48f0*/  @!P3 FMUL R49, R49, R49 ;  /* 0x000000313131b220 */ /* 0x004fe20000400000 */
[----:B------:R-:W-:Y:S01]  /*4900*/  FSETP.GEU.AND P3, PT, R44, -126, PT ;  /* 0xc2fc00002c00780b */ /* 0x000fe20003f6e000 */
[----:B------:R-:W1:Y:S02]  /*4910*/  MUFU.EX2 R53, R53 ;  /* 0x0000003500357308 */ /* 0x000e640000000800 */
[----:B------:R-:W-:Y:S01]  /*4920*/  FADD R7, R24, R49 ;  /* 0x0000003118077221 */ /* 0x000fe20000000000 */
[----:B------:R-:W-:Y:S01]  /*4930*/  F2FP.F16.F32.PACK_AB R24, R11, R24 ;  /* 0x000000180b18723e */ /* 0x000fe200000000ff */
[----:B------:R-:W-:Y:S01]  /*4940*/  @!P6 FMUL R57, R57, 0.5 ;  /* 0x3f0000003939e820 */ /* 0x000fe20000400000 */
[----:B----4-:R-:W-:Y:S01]  /*4950*/  @!P4 FMUL R40, R40, R40 ;  /* 0x000000282828c220 */ /* 0x010fe20000400000 */
[----:B------:R-:W-:Y:S02]  /*4960*/  FSETP.GEU.AND P4, PT, R61, -126, PT ;  /* 0xc2fc00003d00780b */ /* 0x000fe40003f8e000 */
[----:B------:R-:W2:Y:S01]  /*4970*/  MUFU.EX2 R20, R20 ;  /* 0x0000001400147308 */ /* 0x000ea20000000800 */
[----:B---3--:R-:W-:-:S03]  /*4980*/  FMNMX R5, R5, R52, !PT ;  /* 0x0000003405057209 */ /* 0x008fc60007800000 */
[----:B------:R-:W-:Y:S01]  /*4990*/  @!P3 FMUL R44, R44, 0.5 ;  /* 0x3f0000002c2cb820 */ /* 0x000fe20000400000 */
[--C-:B------:R-:W-:Y:S01]  /*49a0*/  FFMA R52, R77, UR54, -R153.reuse ;  /* 0x000000364d347c23 */ /* 0x100fe20008000899 */
[----:B------:R-:W-:Y:S02]  /*49b0*/  FFMA R77, R84, UR54, -R153 ;  /* 0x00000036544d7c23 */ /* 0x000fe40008000899 */
[----:B------:R-:W3:Y:S01]  /*49c0*/  MUFU.EX2 R57, R57 ;  /* 0x0000003900397308 */ /* 0x000ee20000000800 */
[----:B-1----:R-:W-:Y:S01]  /*49d0*/  @!P5 FMUL R53, R53, R53 ;  /* 0x000000353535d220 */ /* 0x002fe20000400000 */
[----:B------:R-:W1:Y:S01]  /*49e0*/  SHFL.BFLY PT, R56, R5, 0x2, 0x1f ;  /* 0x0c401f0005387f89 */ /* 0x000e6200000e0000 */
[----:B------:R-:W-:Y:S01]  /*49f0*/  FSETP.GEU.AND P5, PT, R22, -126, PT ;  /* 0xc2fc00001600780b */ /* 0x000fe20003fae000 */
[----:B------:R-:W-:-:S04]  /*4a00*/  @!P4 FMUL R61, R61, 0.5 ;  /* 0x3f0000003d3dc820 */ /* 0x000fc80000400000 */
[----:B------:R-:W4:Y:S01]  /*4a10*/  MUFU.EX2 R44, R44 ;  /* 0x0000002c002c7308 */ /* 0x000f220000000800 */
[----:B--2---:R-:W-:Y:S01]  /*4a20*/  @!P2 FMUL R20, R20, R20 ;  /* 0x000000141414a220 */ /* 0x004fe20000400000 */
[----:B------:R-:W-:-:S06]  /*4a30*/  FSETP.GEU.AND P2, PT, R65, -126, PT ;  /* 0xc2fc00004100780b */ /* 0x000fcc0003f4e000 */
[----:B------:R-:W2:Y:S01]  /*4a40*/  MUFU.EX2 R61, R61 ;  /* 0x0000003d003d7308 */ /* 0x000ea20000000800 */
[----:B---3--:R-:W-:Y:S01]  /*4a50*/  @!P6 FMUL R57, R57, R57 ;  /* 0x000000393939e220 */ /* 0x008fe20000400000 */
[----:B------:R-:W-:Y:S01]  /*4a60*/  FSETP.GEU.AND P6, PT, R48, -126, PT ;  /* 0xc2fc00003000780b */ /* 0x000fe20003fce000 */
[----:B------:R-:W-:-:S04]  /*4a70*/  @!P5 FMUL R22, R22, 0.5 ;  /* 0x3f0000001616d820 */ /* 0x000fc80000400000 */
[----:B------:R-:W-:Y:S01]  /*4a80*/  @!P2 FMUL R65, R65, 0.5 ;  /* 0x3f0000004141a820 */ /* 0x000fe20000400000 */
[----:B----4-:R-:W-:Y:S01]  /*4a90*/  @!P3 FMUL R44, R44, R44 ;  /* 0x0000002c2c2cb220 */ /* 0x010fe20000400000 */
[----:B------:R-:W-:Y:S01]  /*4aa0*/  FSETP.GEU.AND P3, PT, R69, -126, PT ;  /* 0xc2fc00004500780b */ /* 0x000fe20003f6e000 */
[----:B------:R-:W3:Y:S01]  /*4ab0*/  MUFU.EX2 R22, R22 ;  /* 0x0000001600167308 */ /* 0x000ee20000000800 */
[----:B-1----:R-:W-:Y:S01]  /*4ac0*/  FMNMX R5, R5, R56, !PT ;  /* 0x0000003805057209 */ /* 0x002fe20007800000 */
[----:B------:R-:W-:-:S03]  /*4ad0*/  FFMA R56, R81, UR54, -R153 ;  /* 0x0000003651387c23 */ /* 0x000fc60008000899 */
[----:B------:R-:W-:Y:S01]  /*4ae0*/  @!P6 FMUL R48, R48, 0.5 ;  /* 0x3f0000003030e820 */ /* 0x000fe20000400000 */
[----:B--2---:R-:W-:Y:S01]  /*4af0*/  @!P4 FMUL R61, R61, R61 ;  /* 0x0000003d3d3dc220 */ /* 0x004fe20000400000 */
[----:B------:R-:W-:Y:S01]  /*4b00*/  FSETP.GEU.AND P4, PT, R52, -126, PT ;  /* 0xc2fc00003400780b */ /* 0x000fe20003f8e000 */
[----:B------:R-:W1:Y:S04]  /*4b10*/  MUFU.EX2 R65, R65 ;  /* 0x0000004100417308 */ /* 0x000e680000000800 */
[----:B------:R-:W-:-:S04]  /*4b20*/  @!P3 FMUL R69, R69, 0.5 ;  /* 0x3f0000004545b820 */ /* 0x000fc80000400000 */
[----:B------:R-:W2:Y:S01]  /*4b30*/  MUFU.EX2 R48, R48 ;  /* 0x0000003000307308 */ /* 0x000ea20000000800 */
[----:B---3--:R-:W-:Y:S01]  /*4b40*/  @!P5 FMUL R22, R22, R22 ;  /* 0x000000161616d220 */ /* 0x008fe20000400000 */
[----:B------:R-:W-:Y:S02]  /*4b50*/  FSETP.GEU.AND P5, PT, R73, -126, PT ;  /* 0xc2fc00004900780b */ /* 0x000fe40003fae000 */
[----:B------:R-:W-:-:S04]  /*4b60*/  @!P4 FMUL R52, R52, 0.5 ;  /* 0x3f0000003434c820 */ /* 0x000fc80000400000 */
[----:B------:R-:W3:Y:S01]  /*4b70*/  MUFU.EX2 R69, R69 ;  /* 0x0000004500457308 */ /* 0x000ee20000000800 */
[----:B-1----:R-:W-:Y:S01]  /*4b80*/  @!P2 FMUL R65, R65, R65 ;  /* 0x000000414141a220 */ /* 0x002fe20000400000 */
[----:B------:R-:W-:-:S04]  /*4b90*/  FSETP.NEU.AND P2, PT, R5, -INF , PT ;  /* 0xff8000000500780b */ /* 0x000fc80003f4d000 */
[----:B------:R-:W-:Y:S01]  /*4ba0*/  FSEL R72, R5, RZ, P2 ;  /* 0x000000ff05487208 */ /* 0x000fe20001000000 */
[----:B------:R-:W-:Y:S01]  /*4bb0*/  @!P5 FMUL R73, R73, 0.5 ;  /* 0x3f0000004949d820 */ /* 0x000fe20000400000 */
[----:B------:R-:W1:Y:S01]  /*4bc0*/  MUFU.EX2 R52, R52 ;  /* 0x0000003400347308 */ /* 0x000e620000000800 */
[----:B--2---:R-:W-:Y:S01]  /*4bd0*/  @!P6 FMUL R48, R48, R48 ;  /* 0x000000303030e220 */ /* 0x004fe20000400000 */
[----:B------:R-:W-:Y:S01]  /*4be0*/  FSETP.GEU.AND P6, PT, R56, -126, PT ;  /* 0xc2fc00003800780b */ /* 0x000fe20003fce000 */
[C---:B------:R-:W-:Y:S01]  /*4bf0*/  FMUL R76, R72.reuse, UR54 ;  /* 0x00000036484c7c20 */ /* 0x040fe20008400000 */
[----:B------:R-:W-:Y:S01]  /*4c00*/  FSETP.GEU.AND P2, PT, R77, -126, PT ;  /* 0xc2fc00004d00780b */ /* 0x000fe20003f4e000 */
[----:B------:R-:W-:Y:S01]  /*4c10*/  FADD R81, -R72, R9 ;  /* 0x0000000948517221 */ /* 0x000fe20000000100 */
[----:B------:R-:W-:Y:S01]  /*4c20*/  FADD R9, R28, R57 ;  /* 0x000000391c097221 */ /* 0x000fe20000000000 */
[--C-:B------:R-:W-:Y:S01]  /*4c30*/  FFMA R25, R26, UR54, -R76.reuse ;  /* 0x000000361a197c23 */ /* 0x100fe2000800084c */
[----:B------:R-:W2:Y:S01]  /*4c40*/  MUFU.EX2 R73, R73 ;  /* 0x0000004900497308 */ /* 0x000ea20000000800 */
[----:B---3--:R-:W-:Y:S01]  /*4c50*/  @!P3 FMUL R69, R69, R69 ;  /* 0x000000454545b220 */ /* 0x008fe20000400000 */
[----:B------:R-:W-:Y:S01]  /*4c60*/  FSETP.GEU.AND P3, PT, R60, -126, PT ;  /* 0xc2fc00003c00780b */ /* 0x000fe20003f6e000 */
[--C-:B------:R-:W-:Y:S01]  /*4c70*/  FFMA R26, R27, UR54, -R76.reuse ;  /* 0x000000361b1a7c23 */ /* 0x100fe2000800084c */
[--C-:B------:R-:W-:Y:S01]  /*4c80*/  FFMA R27, R30, UR54, -R76.reuse ;  /* 0x000000361e1b7c23 */ /* 0x100fe2000800084c */
[--C-:B------:R-:W-:Y:S01]  /*4c90*/  FFMA R29, R34, UR54, -R76.reuse ;  /* 0x00000036221d7c23 */ /* 0x100fe2000800084c */
[--C-:B------:R-:W-:Y:S01]  /*4ca0*/  FFMA R31, R31, UR54, -R76.reuse ;  /* 0x000000361f1f7c23 */ /* 0x100fe2000800084c */
[----:B------:R-:W-:Y:S01]  /*4cb0*/  @!P6 FMUL R56, R56, 0.5 ;  /* 0x3f0000003838e820 */ /* 0x000fe20000400000 */
[--C-:B------:R-:W-:Y:S01]  /*4cc0*/  FFMA R39, R39, UR54, -R76.reuse ;  /* 0x0000003627277c23 */ /* 0x100fe2000800084c */
[----:B-1----:R-:W-:Y:S01]  /*4cd0*/  @!P4 FMUL R52, R52, R52 ;  /* 0x000000343434c220 */ /* 0x002fe20000400000 */
[----:B------:R-:W-:Y:S01]  /*4ce0*/  FSETP.GEU.AND P4, PT, R25, -126, PT ;  /* 0xc2fc00001900780b */ /* 0x000fe20003f8e000 */
[----:B------:R-:W-:Y:S01]  /*4cf0*/  @!P2 FMUL R77, R77, 0.5 ;  /* 0x3f0000004d4da820 */ /* 0x000fe20000400000 */
[--C-:B------:R-:W-:Y:S01]  /*4d00*/  FFMA R35, R35, UR54, -R76.reuse ;  /* 0x0000003623237c23 */ /* 0x100fe2000800084c */
[----:B------:R-:W1:Y:S01]  /*4d10*/  MUFU.EX2 R56, R56 ;  /* 0x0000003800387308 */ /* 0x000e620000000800 */
[--C-:B------:R-:W-:Y:S01]  /*4d20*/  FFMA R33, R42, UR54, -R76.reuse ;  /* 0x000000362a217c23 */ /* 0x100fe2000800084c */
[----:B------:R-:W-:Y:S01]  /*4d30*/  @!P3 FMUL R60, R60, 0.5 ;  /* 0x3f0000003c3cb820 */ /* 0x000fe20000400000 */
[--C-:B------:R-:W-:Y:S01]  /*4d40*/  FFMA R43, R43, UR54, -R76.reuse ;  /* 0x000000362b2b7c23 */ /* 0x100fe2000800084c */
[----:B--2---:R-:W-:Y:S01]  /*4d50*/  @!P5 FMUL R73, R73, R73 ;  /* 0x000000494949d220 */ /* 0x004fe20000400000 */
[----:B------:R-:W-:Y:S01]  /*4d60*/  FSETP.GEU.AND P5, PT, R26, -126, PT ;  /* 0xc2fc00001a00780b */ /* 0x000fe20003fae000 */
[--C-:B------:R-:W-:Y:S01]  /*4d70*/  FFMA R47, R47, UR54, -R76.reuse ;  /* 0x000000362f2f7c23 */ /* 0x100fe2000800084c */
[--C-:B------:R-:W-:Y:S01]  /*4d80*/  FFMA R51, R51, UR54, -R76.reuse ;  /* 0x0000003633337c23 */ /* 0x100fe2000800084c */
[----:B------:R-:W2:Y:S01]  /*4d90*/  MUFU.EX2 R60, R60 ;  /* 0x0000003c003c7308 */ /* 0x000ea20000000800 */
[--C-:B------:R-:W-:Y:S01]  /*4da0*/  FFMA R55, R55, UR54, -R76.reuse ;  /* 0x0000003637377c23 */ /* 0x100fe2000800084c */
[----:B------:R-:W-:Y:S01]  /*4db0*/  @!P4 FMUL R25, R25, 0.5 ;  /* 0x3f0000001919c820 */ /* 0x000fe20000400000 */
[--C-:B------:R-:W-:Y:S01]  /*4dc0*/  FFMA R64, R62, UR54, -R76.reuse ;  /* 0x000000363e407c23 */ /* 0x100fe2000800084c */
        /* <DEDUP_REMOVED lines=11> */
[--C-:B------:R-:W-:Y:S01]  /*4e80*/  FFMA R86, R86, UR54, -R76.reuse ;  /* 0x0000003656567c23 */ /* 0x100fe2000800084c */
[----:B------:R-:W1:Y:S01]  /*4e90*/  MUFU.EX2 R25, R25 ;  /* 0x0000001900197308 */ /* 0x000e620000000800 */
[----:B--2---:R-:W-:Y:S01]  /*4ea0*/  @!P3 FMUL R60, R60, R60 ;  /* 0x0000003c3c3cb220 */ /* 0x004fe20000400000 */
[----:B------:R-:W-:Y:S01]  /*4eb0*/  FSETP.GEU.AND P3, PT, R29, -126, PT ;  /* 0xc2fc00001d00780b */ /* 0x000fe20003f6e000 */
[----:B------:R-:W-:Y:S01]  /*4ec0*/  FFMA R87, R87, UR54, -R76 ;  /* 0x0000003657577c23 */ /* 0x000fe2000800084c */
[----:B------:R-:W-:Y:S01]  /*4ed0*/  FMUL R81, R81, UR54 ;  /* 0x0000003651517c20 */ /* 0x000fe20008400000 */
[----:B------:R-:W-:-:S02]  /*4ee0*/  F2FP.F16.F32.PACK_AB R28, R15, R28 ;  /* 0x0000001c0f1c723e */ /* 0x000fc400000000ff */
[----:B------:R-:W-:Y:S01]  /*4ef0*/  @!P6 FMUL R27, R27, 0.5 ;  /* 0x3f0000001b1be820 */ /* 0x000fe20000400000 */
[----:B------:R2:W4:Y:S01]  /*4f00*/  MUFU.EX2 R30, R26 ;  /* 0x0000001a001e7308 */ /* 0x0005220000000800 */
[----:B---3--:R-:W-:Y:S01]  /*4f10*/  @!P2 FMUL R77, R77, R77 ;  /* 0x0000004d4d4da220 */ /* 0x008fe20000400000 */
[----:B------:R-:W-:-:S05]  /*4f20*/  FSETP.GEU.AND P2, PT, R31, -126, PT ;  /* 0xc2fc00001f00780b */ /* 0x000fca0003f4e000 */
[----:B------:R-:W-:Y:S01]  /*4f30*/  @!P3 FMUL R29, R29, 0.5 ;  /* 0x3f0000001d1db820 */ /* 0x000fe20000400000 */
[----:B------:R-:W3:Y:S01]  /*4f40*/  MUFU.EX2 R27, R27 ;  /* 0x0000001b001b7308 */ /* 0x000ee20000000800 */
[----:B-1----:R-:W-:Y:S01]  /*4f50*/  @!P4 FMUL R25, R25, R25 ;  /* 0x000000191919c220 */ /* 0x002fe20000400000 */
[----:B--2---:R-:W-:Y:S01]  /*4f60*/  FFMA R26, R38, UR54, -R76 ;  /* 0x00000036261a7c23 */ /* 0x004fe2000800084c */
[----:B------:R-:W-:-:S04]  /*4f70*/  FSETP.GEU.AND P4, PT, R35, -126, PT ;  /* 0xc2fc00002300780b */ /* 0x000fc80003f8e000 */
[----:B------:R-:W-:Y:S01]  /*4f80*/  @!P2 FMUL R31, R31, 0.5 ;  /* 0x3f0000001f1fa820 */ /* 0x000fe20000400000 */
[----:B------:R-:W1:Y:S01]  /*4f90*/  MUFU.EX2 R29, R29 ;  /* 0x0000001d001d7308 */ /* 0x000e620000000800 */
[----:B----4-:R-:W-:Y:S01]  /*4fa0*/  @!P5 FMUL R30, R30, R30 ;  /* 0x0000001e1e1ed220 */ /* 0x010fe20000400000 */
[----:B------:R-:W-:-:S06]  /*4fb0*/  FSETP.GEU.AND P5, PT, R26, -126, PT ;  /* 0xc2fc00001a00780b */ /* 0x000fcc0003fae000 */
[----:B------:R-:W2:Y:S01]  /*4fc0*/  MUFU.EX2 R34, R31 ;  /* 0x0000001f00227308 */ /* 0x000ea20000000800 */
[----:B---3--:R-:W-:Y:S01]  /*4fd0*/  @!P6 FMUL R27, R27, R27 ;  /* 0x0000001b1b1be220 */ /* 0x008fe20000400000 */
[----:B------:R-:W-:Y:S01]  /*4fe0*/  FSETP.GEU.AND P6, PT, R39, -126, PT ;  /* 0xc2fc00002700780b */ /* 0x000fe20003fce000 */
[----:B------:R-:W-:-:S04]  /*4ff0*/  @!P4 FMUL R35, R35, 0.5 ;  /* 0x3f0000002323c820 */ /* 0x000fc80000400000 */
[----:B------:R-:W-:Y:S01]  /*5000*/  @!P5 FMUL R26, R26, 0.5 ;  /* 0x3f0000001a1ad820 */ /* 0x000fe20000400000 */
[----:B------:R3:W4:Y:S01]  /*5010*/  MUFU.EX2 R38, R35 ;  /* 0x0000002300267308 */ /* 0x0007220000000800 */
[----:B-1----:R-:W-:Y:S01]  /*5020*/  @!P3 FMUL R29, R29, R29 ;  /* 0x0000001d1d1db220 */ /* 0x002fe20000400000 */
[----:B------:R-:W-:-:S05]  /*5030*/  FSETP.GEU.AND P3, PT, R43, -126, PT ;  /* 0xc2fc00002b00780b */ /* 0x000fca0003f6e000 */
[----:B------:R-:W-:Y:S01]  /*5040*/  @!P6 FMUL R39, R39, 0.5 ;  /* 0x3f0000002727e820 */ /* 0x000fe20000400000 */
[----:B------:R1:W5:Y:S01]  /*5050*/  MUFU.EX2 R31, R26 ;  /* 0x0000001a001f7308 */ /* 0x0003620000000800 */
[----:B--2---:R-:W-:Y:S01]  /*5060*/  @!P2 FMUL R34, R34, R34 ;  /* 0x000000222222a220 */ /* 0x004fe20000400000 */
[----:B---3--:R-:W-:Y:S01]  /*5070*/  FFMA R35, R46, UR54, -R76 ;  /* 0x000000362e237c23 */ /* 0x008fe2000800084c */
[----:B------:R-:W-:-:S04]  /*5080*/  FSETP.GEU.AND P2, PT, R33, -126, PT ;  /* 0xc2fc00002100780b */ /* 0x000fc80003f4e000 */
[----:B------:R-:W-:Y:S01]  /*5090*/  @!P3 FMUL R43, R43, 0.5 ;  /* 0x3f0000002b2bb820 */ /* 0x000fe20000400000 */
[----:B------:R2:W3:Y:S01]  /*50a0*/  MUFU.EX2 R42, R39 ;  /* 0x00000027002a7308 */ /* 0x0004e20000000800 */
[----:B----4-:R-:W-:Y:S01]  /*50b0*/  @!P4 FMUL R38, R38, R38 ;  /* 0x000000262626c220 */ /* 0x010fe20000400000 */
[----:B------:R-:W-:Y:S01]  /*50c0*/  FSETP.GEU.AND P4, PT, R35, -126, PT ;  /* 0xc2fc00002300780b */ /* 0x000fe20003f8e000 */
[----:B-1----:R-:W-:-:S05]  /*50d0*/  FFMA R26, R58, UR54, -R76 ;  /* 0x000000363a1a7c23 */ /* 0x002fca000800084c */
[----:B------:R1:W4:Y:S01]  /*50e0*/  MUFU.EX2 R46, R43 ;  /* 0x0000002b002e7308 */ /* 0x0003220000000800 */
[----:B--2---:R-:W-:Y:S01]  /*50f0*/  FFMA R39, R50, UR54, -R76 ;  /* 0x0000003632277c23 */ /* 0x004fe2000800084c */
[----:B-----5:R-:W-:Y:S01]  /*5100*/  @!P5 FMUL R31, R31, R31 ;  /* 0x0000001f1f1fd220 */ /* 0x020fe20000400000 */
[----:B------:R-:W-:Y:S01]  /*5110*/  FSETP.GEU.AND P5, PT, R47, -126, PT ;  /* 0xc2fc00002f00780b */ /* 0x000fe20003fae000 */
[----:B------:R-:W-:-:S03]  /*5120*/  @!P2 FMUL R33, R33, 0.5 ;  /* 0x3f0000002121a820 */ /* 0x000fc60000400000 */
[----:B------:R-:W-:Y:S01]  /*5130*/  @!P4 FMUL R35, R35, 0.5 ;  /* 0x3f0000002323c820 */ /* 0x000fe20000400000 */
[----:B---3--:R-:W-:Y:S01]  /*5140*/  @!P6 FMUL R42, R42, R42 ;  /* 0x0000002a2a2ae220 */ /* 0x008fe20000400000 */
[----:B------:R-:W-:Y:S01]  /*5150*/  FSETP.GEU.AND P6, PT, R39, -126, PT ;  /* 0xc2fc00002700780b */ /* 0x000fe20003fce000 */
[----:B-1----:R-:W-:Y:S01]  /*5160*/  FFMA R43, R54, UR54, -R76 ;  /* 0x00000036362b7c23 */ /* 0x002fe2000800084c */
[----:B------:R-:W1:Y:S05]  /*5170*/  MUFU.EX2 R33, R33 ;  /* 0x0000002100217308 */ /* 0x000e6a0000000800 */
[----:B------:R-:W-:Y:S01]  /*5180*/  @!P5 FMUL R47, R47, 0.5 ;  /* 0x3f0000002f2fd820 */ /* 0x000fe20000400000 */
[----:B----4-:R-:W-:Y:S01]  /*5190*/  @!P3 FMUL R46, R46, R46 ;  /* 0x0000002e2e2eb220 */ /* 0x010fe20000400000 */
[----:B------:R-:W-:Y:S01]  /*51a0*/  FSETP.GEU.AND P3, PT, R43, -126, PT ;  /* 0xc2fc00002b00780b */ /* 0x000fe20003f6e000 */
[----:B------:R-:W2:Y:S03]  /*51b0*/  MUFU.EX2 R35, R35 ;  /* 0x0000002300237308 */ /* 0x000ea60000000800 */
[----:B------:R-:W-:-:S05]  /*51c0*/  @!P6 FMUL R39, R39, 0.5 ;  /* 0x3f0000002727e820 */ /* 0x000fca0000400000 */
[----:B------:R3:W4:Y:S01]  /*51d0*/  MUFU.EX2 R50, R47 ;  /* 0x0000002f00327308 */ /* 0x0007220000000800 */
[----:B-1----:R-:W-:Y:S01]  /*51e0*/  @!P2 FMUL R33, R33, R33 ;  /* 0x000000212121a220 */ /* 0x002fe20000400000 */
[----:B------:R-:W-:Y:S02]  /*51f0*/  FSETP.GEU.AND P2, PT, R51, -126, PT ;  /* 0xc2fc00003300780b */ /* 0x000fe40003f4e000 */
[----:B------:R-:W-:-:S04]  /*5200*/  @!P3 FMUL R43, R43, 0.5 ;  /* 0x3f0000002b2bb820 */ /* 0x000fc80000400000 */
[----:B------:R-:W1:Y:S01]  /*5210*/  MUFU.EX2 R39, R39 ;  /* 0x0000002700277308 */ /* 0x000e620000000800 */
[--C-:B---3--:R-:W-:Y:S01]  /*5220*/  FFMA R47, R59, UR54, -R76.reuse ;  /* 0x000000363b2f7c23 */ /* 0x108fe2000800084c */
[----:B--2---:R-:W-:Y:S01]  /*5230*/  @!P4 FMUL R35, R35, R35 ;  /* 0x000000232323c220 */ /* 0x004fe20000400000 */
[----:B------:R-:W-:Y:S01]  /*5240*/  FSETP.GEU.AND P4, PT, R55, -126, PT ;  /* 0xc2fc00003700780b */ /* 0x000fe20003f8e000 */
[----:B------:R-:W-:-:S03]  /*5250*/  FFMA R59, R71, UR54, -R76 ;  /* 0x00000036473b7c23 */ /* 0x000fc6000800084c */
[----:B------:R-:W-:Y:S01]  /*5260*/  @!P2 FMUL R51, R51, 0.5 ;  /* 0x3f0000003333a820 */ /* 0x000fe20000400000 */
[----:B------:R-:W2:Y:S01]  /*5270*/  MUFU.EX2 R43, R43 ;  /* 0x0000002b002b7308 */ /* 0x000ea20000000800 */
[----:B----4-:R-:W-:Y:S01]  /*5280*/  @!P5 FMUL R50, R50, R50 ;  /* 0x000000323232d220 */ /* 0x010fe20000400000 */
[----:B------:R-:W-:-:S06]  /*5290*/  FSETP.GEU.AND P5, PT, R26, -126, PT ;  /* 0xc2fc00001a00780b */ /* 0x000fcc0003fae000 */
[----:B------:R3:W4:Y:S01]  /*52a0*/  MUFU.EX2 R54, R51 ;  /* 0x0000003300367308 */ /* 0x0007220000000800 */
[----:B-1----:R-:W-:Y:S01]  /*52b0*/  @!P6 FMUL R39, R39, R39 ;  /* 0x000000272727e220 */ /* 0x002fe20000400000 */
[----:B------:R-:W-:Y:S01]  /*52c0*/  FSETP.GEU.AND P6, PT, R47, -126, PT ;  /* 0xc2fc00002f00780b */ /* 0x000fe20003fce000 */
[----:B------:R-:W-:-:S04]  /*52d0*/  @!P4 FMUL R55, R55, 0.5 ;  /* 0x3f0000003737c820 */ /* 0x000fc80000400000 */
[----:B------:R-:W-:Y:S01]  /*52e0*/  @!P5 FMUL R26, R26, 0.5 ;  /* 0x3f0000001a1ad820 */ /* 0x000fe20000400000 */
[----:B------:R1:W5:Y:S01]  /*52f0*/  MUFU.EX2 R58, R55 ;  /* 0x00000037003a7308 */ /* 0x0003620000000800 */
[--C-:B---3--:R-:W-:Y:S01]  /*5300*/  FFMA R51, R63, UR54, -R76.reuse ;  /* 0x000000363f337c23 */ /* 0x108fe2000800084c */
[----:B--2---:R-:W-:Y:S01]  /*5310*/  @!P3 FMUL R43, R43, R43 ;  /* 0x0000002b2b2bb220 */ /* 0x004fe20000400000 */
[----:B------:R-:W-:-:S03]  /*5320*/  FFMA R63, R75, UR54, -R76 ;  /* 0x000000364b3f7c23 */ /* 0x000fc6000800084c */
[----:B------:R-:W-:Y:S01]  /*5330*/  FSETP.GEU.AND P3, PT, R51, -126, PT ;  /* 0xc2fc00003300780b */ /* 0x000fe20003f6e000 */
[----:B------:R-:W-:Y:S01]  /*5340*/  @!P6 FMUL R47, R47, 0.5 ;  /* 0x3f0000002f2fe820 */ /* 0x000fe20000400000 */
[----:B------:R2:W3:Y:S01]  /*5350*/  MUFU.EX2 R62, R26 ;  /* 0x0000001a003e7308 */ /* 0x0004e20000000800 */
[----:B-1----:R-:W-:Y:S01]  /*5360*/  FFMA R55, R67, UR54, -R76 ;  /* 0x0000003643377c23 */ /* 0x002fe2000800084c */
[----:B----4-:R-:W-:Y:S01]  /*5370*/  @!P2 FMUL R54, R54, R54 ;  /* 0x000000363636a220 */ /* 0x010fe20000400000 */
[----:B------:R-:W-:Y:S01]  /*5380*/  FSETP.GEU.AND P2, PT, R64, -126, PT ;  /* 0xc2fc00004000780b */ /* 0x000fe20003f4e000 */
[----:B------:R-:W-:Y:S01]  /*5390*/  FADD R76, R23, R48 ;  /* 0x00000030174c7221 */ /* 0x000fe20000000000 */
[----:B------:R-:W-:Y:S01]  /*53a0*/  FADD R67, R41, R56 ;  /* 0x0000003829437221 */ /* 0x000fe20000000000 */
[----:B------:R-:W-:Y:S02]  /*53b0*/  F2FP.F16.F32.PACK_AB R48, R48, R65 ;  /* 0x000000413030723e */ /* 0x000fe400000000ff */
[----:B------:R-:W1:Y:S01]  /*53c0*/  MUFU.EX2 R47, R47 ;  /* 0x0000002f002f7308 */ /* 0x000e620000000800 */
[----:B-----5:R-:W-:Y:S01]  /*53d0*/  @!P4 FMUL R58, R58, R58 ;  /* 0x0000003a3a3ac220 */ /* 0x020fe20000400000 */
[----:B------:R-:W-:Y:S01]  /*53e0*/  FSETP.GEU.AND P4, PT, R66, -126, PT ;  /* 0xc2fc00004200780b */ /* 0x000fe20003f8e000 */
[----:B------:R-:W-:Y:S01]  /*53f0*/  @!P3 FMUL R51, R51, 0.5 ;  /* 0x3f0000003333b820 */ /* 0x000fe20000400000 */
[----:B--2---:R-:W-:Y:S01]  /*5400*/  FADD R26, R32, R65 ;  /* 0x00000041201a7221 */ /* 0x004fe20000000000 */
[----:B------:R-:W-:-:S03]  /*5410*/  F2FP.F16.F32.PACK_AB R32, R23, R32 ;  /* 0x000000201720723e */ /* 0x000fc600000000ff */
[----:B------:R-:W-:Y:S01]  /*5420*/  @!P2 FMUL R64, R64, 0.5 ;  /* 0x3f0000004040a820 */ /* 0x000fe20000400000 */
[----:B---3--:R-:W-:Y:S01]  /*5430*/  @!P5 FMUL R62, R62, R62 ;  /* 0x0000003e3e3ed220 */ /* 0x008fe20000400000 */
[----:B------:R-:W-:Y:S01]  /*5440*/  FSETP.GEU.AND P5, PT, R55, -126, PT ;  /* 0xc2fc00003700780b */ /* 0x000fe20003fae000 */
[----:B------:R-:W2:Y:S01]  /*5450*/  MUFU.EX2 R51, R51 ;  /* 0x0000003300337308 */ /* 0x000ea20000000800 */
[----:B------:R-:W-:Y:S01]  /*5460*/  FADD R71, R7, R26 ;  /* 0x0000001a07477221 */ /* 0x000fe20000000000 */
[----:B------:R-:W-:Y:S01]  /*5470*/  FADD R7, R11, R40 ;  /* 0x000000280b077221 */ /* 0x000fe20000000000 */
[----:B------:R-:W-:Y:S01]  /*5480*/  FADD R26, R15, R44 ;  /* 0x0000002c0f1a7221 */ /* 0x000fe20000000000 */
[----:B------:R-:W-:Y:S01]  /*5490*/  @!P4 FMUL R66, R66, 0.5 ;  /* 0x3f0000004242c820 */ /* 0x000fe20000400000 */
[----:B------:R-:W-:Y:S01]  /*54a0*/  F2FP.F16.F32.PACK_AB R40, R40, R49 ;  /* 0x000000312828723e */ /* 0x000fe200000000ff */
[----:B-1----:R-:W-:Y:S01]  /*54b0*/  @!P6 FMUL R47, R47, R47 ;  /* 0x0000002f2f2fe220 */ /* 0x002fe20000400000 */
[----:B------:R-:W-:Y:S01]  /*54c0*/  FSETP.GEU.AND P6, PT, R68, -126, PT ;  /* 0xc2fc00004400780b */ /* 0x000fe20003fce000 */
[----:B------:R-:W1:Y:S01]  /*54d0*/  MUFU.EX2 R64, R64 ;  /* 0x0000004000407308 */ /* 0x000e620000000800 */
[----:B------:R-:W-:Y:S01]  /*54e0*/  FADD R75, R7, R76 ;  /* 0x0000004c074b7221 */ /* 0x000fe20000000000 */
[----:B------:R-:W-:Y:S01]  /*54f0*/  FADD R80, R26, R67 ;  /* 0x000000431a507221 */ /* 0x000fe20000000000 */
[----:B------:R-:W-:Y:S01]  /*5500*/  FADD R7, R8, R53 ;  /* 0x0000003508077221 */ /* 0x000fe20000000000 */
[----:B------:R-:W-:Y:S01]  /*5510*/  @!P5 FMUL R55, R55, 0.5 ;  /* 0x3f0000003737d820 */ /* 0x000fe20000400000 */
[----:B------:R-:W-:Y:S01]  /*5520*/  FADD R26, R12, R69 ;  /* 0x000000450c1a7221 */ /* 0x000fe20000000000 */
[----:B------:R-:W-:Y:S01]  /*5530*/  FADD R76, R14, R77 ;  /* 0x0000004d0e4c7221 */ /* 0x000fe20000000000 */
[----:B------:R-:W-:Y:S01]  /*5540*/  FADD R75, R75, R80 ;  /* 0x000000504b4b7221 */ /* 0x000fe20000000000 */
[----:B------:R-:W3:Y:S01]  /*5550*/  MUFU.EX2 R66, R66 ;  /* 0x0000004200427308 */ /* 0x000ee20000000800 */
[----:B--2---:R-:W-:Y:S01]  /*5560*/  @!P3 FMUL R51, R51, R51 ;  /* 0x000000333333b220 */ /* 0x004fe20000400000 */
[----:B------:R-:W-:Y:S01]  /*5570*/  FSETP.GEU.AND P3, PT, R70, -126, PT ;  /* 0xc2fc00004600780b */ /* 0x000fe20003f6e000 */
[----:B------:R-:W-:Y:S01]  /*5580*/  FADD R67, R7, R26 ;  /* 0x0000001a07437221 */ /* 0x000fe20000000000 */
[----:B------:R-:W-:Y:S01]  /*5590*/  @!P6 FMUL R68, R68, 0.5 ;  /* 0x3f0000004444e820 */ /* 0x000fe20000400000 */
[----:B------:R-:W-:Y:S01]  /*55a0*/  FADD R7, R13, R20 ;  /* 0x000000140d077221 */ /* 0x000fe20000000000 */
[----:B------:R-:W-:Y:S01]  /*55b0*/  FADD R26, R37, R52 ;  /* 0x00000034251a7221 */ /* 0x000fe20000000000 */
[----:B------:R-:W-:Y:S01]  /*55c0*/  F2FP.F16.F32.PACK_AB R44, R44, R57 ;  /* 0x000000392c2c723e */ /* 0x000fe200000000ff */
[----:B------:R-:W2:Y:S01]  /*55d0*/  MUFU.EX2 R55, R55 ;  /* 0x0000003700377308 */ /* 0x000ea20000000800 */
[----:B-1----:R-:W-:Y:S01]  /*55e0*/  @!P2 FMUL R64, R64, R64 ;  /* 0x000000404040a220 */ /* 0x002fe20000400000 */
[----:B------:R-:W-:Y:S01]  /*55f0*/  FSETP.GEU.AND P2, PT, R59, -126, PT ;  /* 0xc2fc00003b00780b */ /* 0x000fe20003f4e000 */
[----:B------:R-:W-:Y:S01]  /*5600*/  FADD R7, R7, R26 ;  /* 0x0000001a07077221 */ /* 0x000fe20000000000 */
[----:B------:R-:W-:-:S03]  /*5610*/  FADD R26, R30, R47 ;  /* 0x0000002f1e1a7221 */ /* 0x000fc60000000000 */
[----:B------:R-:W-:Y:S01]  /*5620*/  @!P3 FMUL R70, R70, 0.5 ;  /* 0x3f0000004646b820 */ /* 0x000fe20000400000 */
[----:B------:R-:W1:Y:S01]  /*5630*/  MUFU.EX2 R68, R68 ;  /* 0x0000004400447308 */ /* 0x000e620000000800 */
[----:B---3--:R-:W-:Y:S01]  /*5640*/  @!P4 FMUL R66, R66, R66 ;  /* 0x000000424242c220 */ /* 0x008fe20000400000 */
[----:B------:R-:W-:-:S03]  /*5650*/  FSETP.GEU.AND P4, PT, R63, -126, PT ;  /* 0xc2fc00003f00780b */ /* 0x000fc60003f8e000 */
[----:B------:R-:W-:Y:S01]  /*5660*/  FADD R84, R29, R66 ;  /* 0x000000421d547221 */ /* 0x000fe20000000000 */
[----:B------:R-:W-:Y:S01]  /*5670*/  F2FP.F16.F32.PACK_AB R29, R38, R29 ;  /* 0x0000001d261d723e */ /* 0x000fe200000000ff */
[----:B------:R-:W-:Y:S01]  /*5680*/  @!P2 FMUL R59, R59, 0.5 ;  /* 0x3f0000003b3ba820 */ /* 0x000fe20000400000 */
[----:B------:R-:W3:Y:S01]  /*5690*/  MUFU.EX2 R70, R70 ;  /* 0x0000004600467308 */ /* 0x000ee20000000800 */
[----:B--2---:R-:W-:Y:S01]  /*56a0*/  @!P5 FMUL R55, R55, R55 ;  /* 0x000000373737d220 */ /* 0x004fe20000400000 */
[----:B------:R-:W-:-:S05]  /*56b0*/  FSETP.GEU.AND P5, PT, R78, -126, PT ;  /* 0xc2fc00004e00780b */ /* 0x000fca0003fae000 */
[----:B------:R-:W-:Y:S01]  /*56c0*/  @!P4 FMUL R63, R63, 0.5 ;  /* 0x3f0000003f3fc820 */ /* 0x000fe20000400000 */
[----:B------:R-:W2:Y:S01]  /*56d0*/  MUFU.EX2 R59, R59 ;  /* 0x0000003b003b7308 */ /* 0x000ea20000000800 */
[----:B-1----:R-:W-:Y:S01]  /*56e0*/  @!P6 FMUL R68, R68, R68 ;  /* 0x000000444444e220 */ /* 0x002fe20000400000 */
[----:B------:R-:W-:-:S05]  /*56f0*/  FSETP.GEU.AND P6, PT, R74, -126, PT ;  /* 0xc2fc00004a00780b */ /* 0x000fca0003fce000 */
[----:B------:R-:W-:Y:S01]  /*5700*/  @!P5 FMUL R78, R78, 0.5 ;  /* 0x3f0000004e4ed820 */ /* 0x000fe20000400000 */
[----:B------:R-:W1:Y:S01]  /*5710*/  MUFU.EX2 R63, R63 ;  /* 0x0000003f003f7308 */ /* 0x000e620000000800 */
[----:B---3--:R-:W-:Y:S01]  /*5720*/  @!P3 FMUL R70, R70, R70 ;  /* 0x000000464646b220 */ /* 0x008fe20000400000 */
[----:B------:R-:W-:-:S03]  /*5730*/  FSETP.GEU.AND P3, PT, R83, -126, PT ;  /* 0xc2fc00005300780b */ /* 0x000fc60003f6e000 */
[----:B------:R-:W-:Y:S01]  /*5740*/  FADD R154, R33, R70 ;  /* 0x00000046219a7221 */ /* 0x000fe20000000000 */
[----:B------:R-:W-:Y:S01]  /*5750*/  F2FP.F16.F32.PACK_AB R33, R46, R33 ;  /* 0x000000212e21723e */ /* 0x000fe200000000ff */
[----:B------:R-:W-:Y:S01]  /*5760*/  @!P6 FMUL R74, R74, 0.5 ;  /* 0x3f0000004a4ae820 */ /* 0x000fe20000400000 */
[----:B------:R3:W4:Y:S01]  /*5770*/  MUFU.EX2 R72, R78 ;  /* 0x0000004e00487308 */ /* 0x0007220000000800 */
[----:B--2---:R-:W-:Y:S01]  /*5780*/  @!P2 FMUL R59, R59, R59 ;  /* 0x0000003b3b3ba220 */ /* 0x004fe20000400000 */
[----:B------:R-:W-:-:S05]  /*5790*/  FSETP.GEU.AND P2, PT, R81, -126, PT ;  /* 0xc2fc00005100780b */ /* 0x000fca0003f4e000 */
[----:B------:R-:W-:Y:S01]  /*57a0*/  @!P3 FMUL R83, R83, 0.5 ;  /* 0x3f0000005353b820 */ /* 0x000fe20000400000 */
[----:B------:R-:W2:Y:S01]  /*57b0*/  MUFU.EX2 R74, R74 ;  /* 0x0000004a004a7308 */ /* 0x000ea20000000800 */
[----:B-1----:R-:W-:Y:S01]  /*57c0*/  @!P4 FMUL R63, R63, R63 ;  /* 0x0000003f3f3fc220 */ /* 0x002fe20000400000 */
[----:B------:R-:W-:Y:S01]  /*57d0*/  FSETP.GEU.AND P4, PT, R79, -126, PT ;  /* 0xc2fc00004f00780b */ /* 0x000fe20003f8e000 */
[----:B---3--:R-:W-:Y:S01]  /*57e0*/  FADD R78, R36, R73 ;  /* 0x00000049244e7221 */ /* 0x008fe20000000000 */
[----:B------:R-:W-:Y:S01]  /*57f0*/  F2FP.F16.F32.PACK_AB R36, R41, R36 ;  /* 0x000000242924723e */ /* 0x000fe200000000ff */
[----:B------:R-:W-:Y:S01]  /*5800*/  FADD R85, R46, R63 ;  /* 0x0000003f2e557221 */ /* 0x000fe20000000000 */
[----:B------:R-:W-:Y:S01]  /*5810*/  F2FP.F16.F32.PACK_AB R41, R47, R62 ;  /* 0x0000003e2f29723e */ /* 0x000fe200000000ff */
[----:B------:R-:W-:Y:S01]  /*5820*/  FADD R78, R9, R78 ;  /* 0x0000004e094e7221 */ /* 0x000fe20000000000 */
[----:B------:R-:W1:Y:S01]  /*5830*/  MUFU.EX2 R83, R83 ;  /* 0x0000005300537308 */ /* 0x000e620000000800 */
[----:B----4-:R-:W-:Y:S01]  /*5840*/  @!P5 FMUL R72, R72, R72 ;  /* 0x000000484848d220 */ /* 0x010fe20000400000 */
[----:B------:R-:W-:Y:S01]  /*5850*/  FSETP.GEU.AND P5, PT, R86, -126, PT ;  /* 0xc2fc00005600780b */ /* 0x000fe20003fae000 */
[----:B------:R-:W-:Y:S01]  /*5860*/  FADD R9, R10, R61 ;  /* 0x0000003d0a097221 */ /* 0x000fe20000000000 */
[----:B------:R-:W-:Y:S01]  /*5870*/  @!P2 FMUL R81, R81, 0.5 ;  /* 0x3f0000005151a820 */ /* 0x000fe20000400000 */
[----:B------:R-:W-:Y:S01]  /*5880*/  FADD R156, R26, R85 ;  /* 0x000000551a9c7221 */ /* 0x000fe20000000000 */
[----:B------:R-:W-:Y:S01]  /*5890*/  FADD R26, R38, R55 ;  /* 0x00000037261a7221 */ /* 0x000fe20000000000 */
[----:B------:R-:W-:Y:S01]  /*58a0*/  @!P4 FMUL R79, R79, 0.5 ;  /* 0x3f0000004f4fc820 */ /* 0x000fe20000400000 */
[----:B------:R-:W-:Y:S01]  /*58b0*/  FADD R82, R9, R76 ;  /* 0x0000004c09527221 */ /* 0x000fe20000000000 */
[----:B--2---:R-:W-:Y:S01]  /*58c0*/  @!P6 FMUL R74, R74, R74 ;  /* 0x0000004a4a4ae220 */ /* 0x004fe20000400000 */
[----:B------:R-:W-:Y:S01]  /*58d0*/  FSETP.GEU.AND P6, PT, R87, -126, PT ;  /* 0xc2fc00005700780b */ /* 0x000fe20003fce000 */
[----:B------:R-:W-:Y:S01]  /*58e0*/  FADD R9, R21, R22 ;  /* 0x0000001615097221 */ /* 0x000fe20000000000 */
[----:B------:R-:W-:Y:S01]  /*58f0*/  FADD R76, R45, R60 ;  /* 0x0000003c2d4c7221 */ /* 0x000fe20000000000 */
[----:B------:R-:W2:Y:S01]  /*5900*/  MUFU.EX2 R79, R79 ;  /* 0x0000004f004f7308 */ /* 0x000ea20000000800 */
[----:B------:R-:W-:Y:S01]  /*5910*/  FADD R153, R39, R74 ;  /* 0x0000004a27997221 */ /* 0x000fe20000000000 */
[----:B------:R-:W-:Y:S01]  /*5920*/  @!P5 FMUL R86, R86, 0.5 ;  /* 0x3f0000005656d820 */ /* 0x000fe20000400000 */
[----:B------:R-:W-:Y:S01]  /*5930*/  FADD R76, R9, R76 ;  /* 0x0000004c094c7221 */ /* 0x000fe20000000000 */
[----:B-1----:R-:W-:Y:S01]  /*5940*/  @!P3 FMUL R83, R83, R83 ;  /* 0x000000535353b220 */ /* 0x002fe20000400000 */
[----:B------:R-:W-:Y:S01]  /*5950*/  FSETP.GEU.AND P3, PT, R152, -126, PT ;  /* 0xc2fc00009800780b */ /* 0x000fe20003f6e000 */
[----:B------:R-:W-:Y:S01]  /*5960*/  FADD R9, R25, R62 ;  /* 0x0000003e19097221 */ /* 0x000fe20000000000 */
[----:B------:R-:W-:Y:S01]  /*5970*/  FADD R158, R84, R153 ;  /* 0x00000099549e7221 */ /* 0x000fe20000000000 */
[----:B------:R-:W1:Y:S01]  /*5980*/  MUFU.EX2 R86, R86 ;  /* 0x0000005600567308 */ /* 0x000e620000000800 */
[----:B------:R-:W-:Y:S01]  /*5990*/  FADD R85, R54, R83 ;  /* 0x0000005336557221 */ /* 0x000fe20000000000 */
[----:B------:R-:W-:Y:S01]  /*59a0*/  @!P6 FMUL R87, R87, 0.5 ;  /* 0x3f0000005757e820 */ /* 0x000fe20000400000 */
[----:B------:R-:W-:Y:S01]  /*59b0*/  FADD R155, R9, R154 ;  /* 0x0000009a099b7221 */ /* 0x000fe20000000000 */
[----:B------:R-:W-:Y:S01]  /*59c0*/  FADD R9, R27, R64 ;  /* 0x000000401b097221 */ /* 0x000fe20000000000 */
[----:B------:R-:W-:Y:S01]  /*59d0*/  FADD R84, R35, R72 ;  /* 0x0000004823547221 */ /* 0x000fe20000000000 */
[----:B------:R-:W-:Y:S01]  /*59e0*/  FADD R159, R26, R85 ;  /* 0x000000551a9f7221 */ /* 0x000fe20000000000 */
[----:B------:R-:W-:Y:S01]  /*59f0*/  FADD R26, R31, R68 ;  /* 0x000000441f1a7221 */ /* 0x000fe20000000000 */
[----:B------:R-:W3:Y:S01]  /*5a00*/  MUFU.EX2 R87, R87 ;  /* 0x0000005700577308 */ /* 0x000ee20000000800 */
[----:B--2---:R-:W-:Y:S01]  /*5a10*/  @!P4 FMUL R79, R79, R79 ;  /* 0x0000004f4f4fc220 */ /* 0x004fe20000400000 */
[----:B------:R-:W-:Y:S01]  /*5a20*/  @!P3 FMUL R152, R152, 0.5 ;  /* 0x3f0000009898b820 */ /* 0x000fe20000400000 */
[----:B------:R-:W-:Y:S01]  /*5a30*/  FADD R157, R9, R84 ;  /* 0x00000054099d7221 */ /* 0x000fe20000000000 */
[----:B------:R-:W-:Y:S01]  /*5a40*/  FADD R9, R34, R51 ;  /* 0x0000003322097221 */ /* 0x000fe20000000000 */
[----:B------:R-:W-:Y:S01]  /*5a50*/  FADD R154, R50, R79 ;  /* 0x0000004f329a7221 */ /* 0x000fe20000000000 */
[----:B------:R-:W-:Y:S01]  /*5a60*/  FADD R84, R42, R59 ;  /* 0x0000003b2a547221 */ /* 0x000fe20000000000 */
[----:B------:R-:W-:Y:S01]  /*5a70*/  FADD R155, R155, R158 ;  /* 0x0000009e9b9b7221 */ /* 0x000fe20000000000 */
[----:B------:R-:W2:Y:S01]  /*5a80*/  MUFU.EX2 R81, R81 ;  /* 0x0000005100517308 */ /* 0x000ea20000000800 */
        /* <DEDUP_REMOVED lines=8> */
[----:B---3--:R-:W-:Y:S01]  /*5b10*/  @!P6 FMUL R87, R87, R87 ;  /* 0x000000575757e220 */ /* 0x008fe20000400000 */
[----:B------:R-:W-:Y:S01]  /*5b20*/  FADD R26, R26, R85 ;  /* 0x000000551a1a7221 */ /* 0x000fe20000000000 */
[----:B------:R-:W-:Y:S01]  /*5b30*/  FADD R76, R75, R76 ;  /* 0x0000004c4b4c7221 */ /* 0x000fe20000000000 */
[----:B------:R-:W-:Y:S01]  /*5b40*/  FADD R71, R71, R82 ;  /* 0x0000005247477221 */ /* 0x000fe20000000000 */
[----:B------:R-:W-:Y:S01]  /*5b50*/  FADD R153, R58, R87 ;  /* 0x000000573a997221 */ /* 0x000fe20000000000 */
[----:B------:R-:W-:Y:S01]  /*5b60*/  FADD R26, R157, R26 ;  /* 0x0000001a9d1a7221 */ /* 0x000fe20000000000 */
[----:B------:R-:W-:Y:S01]  /*5b70*/  SHF.L.U32 R7, R16, 0x1f, RZ ;  /* 0x0000001f10077819 */ /* 0x000fe200000006ff */
[----:B------:R-:W-:Y:S01]  /*5b80*/  FADD R71, R71, R76 ;  /* 0x0000004c47477221 */ /* 0x000fe20000000000 */
[----:B------:R-:W-:Y:S01]  /*5b90*/  FADD R84, R84, R153 ;  /* 0x0000009954547221 */ /* 0x000fe20000000000 */
[----:B------:R-:W-:Y:S01]  /*5ba0*/  FADD R26, R155, R26 ;  /* 0x0000001a9b1a7221 */ /* 0x000fe20000000000 */
[----:B--2---:R-:W-:Y:S01]  /*5bb0*/  @!P2 FMUL R81, R81, R81 ;  /* 0x000000515151a220 */ /* 0x004fe20000400000 */
[----:B------:R-:W-:Y:S01]  /*5bc0*/  F2FP.F16.F32.PACK_AB R27, R34, R27 ;  /* 0x0000001b221b723e */ /* 0x000fe200000000ff */
[----:B------:R-:W-:Y:S01]  /*5bd0*/  FADD R9, R9, R84 ;  /* 0x0000005409097221 */ /* 0x000fe20000000000 */
[----:B------:R-:W-:Y:S01]  /*5be0*/  F2FP.F16.F32.PACK_AB R34, R37, R12 ;  /* 0x0000000c2522723e */ /* 0x000fe200000000ff */
[----:B------:R2:W3:Y:S01]  /*5bf0*/  SYNCS.PHASECHK.TRANS64.TRYWAIT P2, [UR6+0x34400], R7 ;  /* 0x03440007ff0075a7 */ /* 0x0004e20008040146 */
[----:B------:R-:W-:Y:S01]  /*5c00*/  F2FP.F16.F32.PACK_AB R37, R54, R39 ;  /* 0x000000273625723e */ /* 0x000fe200000000ff */
[----:B------:R-:W-:Y:S01]  /*5c10*/  FADD R9, R156, R9 ;  /* 0x000000099c097221 */ /* 0x000fe20000000000 */
[----:B-1----:R-:W-:Y:S01]  /*5c20*/  @!P3 FMUL R152, R152, R152 ;  /* 0x000000989898b220 */ /* 0x002fe20000400000 */
[----:B------:R-:W-:Y:S01]  /*5c30*/  F2FP.F16.F32.PACK_AB R31, R42, R31 ;  /* 0x0000001f2a1f723e */ /* 0x000fe200000000ff */
[----:B------:R-:W-:Y:S01]  /*5c40*/  FMUL R90, R90, R81 ;  /* 0x000000515a5a7220 */ /* 0x000fe20000400000 */
[----:B------:R-:W-:Y:S01]  /*5c50*/  FADD R26, R26, R9 ;  /* 0x000000091a1a7221 */ /* 0x000fe20000000000 */
[----:B------:R-:W-:Y:S01]  /*5c60*/  F2FP.F16.F32.PACK_AB R35, R50, R35 ;  /* 0x000000233223723e */ /* 0x000fe200000000ff */
[----:B------:R-:W-:Y:S01]  /*5c70*/  FFMA R3, R152, R3, R71 ;  /* 0x0000000398037223 */ /* 0x000fe20000000047 */
[----:B------:R-:W-:Y:S01]  /*5c80*/  F2FP.F16.F32.PACK_AB R39, R58, R43 ;  /* 0x0000002b3a27723e */ /* 0x000fe200000000ff */
[----:B------:R-:W-:Y:S01]  /*5c90*/  FFMA R0, R81, R0, R26 ;  /* 0x0000000051007223 */ /* 0x000fe2000000001a */
[----:B------:R-:W-:Y:S01]  /*5ca0*/  F2FP.F16.F32.PACK_AB R25, R30, R25 ;  /* 0x000000191e19723e */ /* 0x000fe200000000ff */
[----:B------:R-:W-:Y:S01]  /*5cb0*/  FMUL R88, R88, R152 ;  /* 0x0000009858587220 */ /* 0x000fe20000400000 */
[----:B------:R-:W-:Y:S01]  /*5cc0*/  F2FP.F16.F32.PACK_AB R38, R45, R14 ;  /* 0x0000000e2d26723e */ /* 0x000fe200000000ff */
[-C--:B------:R-:W-:Y:S01]  /*5cd0*/  FMUL R89, R89, R152.reuse ;  /* 0x0000009859597220 */ /* 0x080fe20000400000 */
[----:B------:R-:W-:Y:S01]  /*5ce0*/  F2FP.F16.F32.PACK_AB R42, R20, R53 ;  /* 0x00000035142a723e */ /* 0x000fe200000000ff */
[----:B------:R-:W-:Y:S01]  /*5cf0*/  FMUL R92, R92, R152 ;  /* 0x000000985c5c7220 */ /* 0x000fe20000400000 */
[----:B------:R-:W-:Y:S01]  /*5d00*/  F2FP.F16.F32.PACK_AB R43, R51, R64 ;  /* 0x00000040332b723e */ /* 0x000fe200000000ff */
[-C--:B------:R-:W-:Y:S01]  /*5d10*/  FMUL R93, R93, R152.reuse ;  /* 0x000000985d5d7220 */ /* 0x080fe20000400000 */
[----:B------:R-:W-:Y:S01]  /*5d20*/  F2FP.F16.F32.PACK_AB R50, R52, R69 ;  /* 0x000000453432723e */ /* 0x000fe200000000ff */
[-C--:B------:R-:W-:Y:S01]  /*5d30*/  FMUL R96, R96, R152.reuse ;  /* 0x0000009860607220 */ /* 0x080fe20000400000 */
        /* <DEDUP_REMOVED lines=26> */
[----:B------:R-:W-:Y:S01]  /*5ee0*/  FMUL R149, R149, R152 ;  /* 0x0000009895957220 */ /* 0x000fe20000400000 */
        /* <DEDUP_REMOVED lines=40> */
[----:B------:R-:W-:Y:S01]  /*6170*/  F2FP.F16.F32.PACK_AB R54, R60, R77 ;  /* 0x0000004d3c36723e */ /* 0x000fe200000000ff */
[----:B--23--:R-:W-:Y:S06]  /*6180*/  @!P0 BRA `(.L_x_29) ;  /* 0x0000000000048947 */ /* 0x00cfec0003800000 */
[----:B------:R-:W-:Y:S01]  /*6190*/  BPT.TRAP 0x1 ;  /* 0x000000040000795c */ /* 0x000fe20000300000 */
.L_x_29:
[----:B------:R-:W-:Y:S05]  /*61a0*/  @P2 BRA `(.L_x_30) ;  /* 0x0000000000082947 */ /* 0x000fea0003800000 */
[----:B------:R-:W1:Y:S02]  /*61b0*/  SYNCS.PHASECHK.TRANS64.TRYWAIT P2, [UR6+0x34400], R7 ;  /* 0x03440007ff0075a7 */ /* 0x000e640008040146 */
[----:B-1----:R-:W-:Y:S05]  /*61c0*/  @!P2 BRA `(.L_x_31) ;  /* 0x0000003c00c8a947 */ /* 0x002fea0003800000 */
.L_x_30:
[----:B------:R-:W-:Y:S01]  /*61d0*/  ULEA UR11, UR10, UR43, 0xb ;  /* 0x0000002b0a0b7291 */ /* 0x000fe2000f8e583f */
[----:B------:R-:W-:Y:S01]  /*61e0*/  WARPGROUP.ARRIVE ;  /* 0x00000000000079c5 */ /* 0x000fe20000000000 */
[----:B------:R-:W-:Y:S01]  /*61f0*/  UMOV UR7, 0x40000040 ;  /* 0x4000004000077882 */ /* 0x000fe20000000000 */
[----:B------:R-:W-:-:S04]  /*6200*/  F2FP.F16.F32.PACK_AB R55, R87, R86 ;  /* 0x000000565737723e */ /* 0x000fc800000000ff */
[----:B------:R-:W-:Y:S02]  /*6210*/  UMOV UR6, UR11 ;  /* 0x0000000b00067c82 */ /* 0x000fe40008000000 */
        /* <DEDUP_REMOVED lines=39> */
.L_x_32:
[----:B------:R-:W-:-:S04]  /*6490*/  ULEA UR6, UR49, UR40, 0x3 ;  /* 0x0000002831067291 */ /* 0x000fc8000f8e183f */
[----:B------:R-:W-:-:S04]  /*64a0*/  UIADD3 UR6, UR6, 0x34428, URZ ;  /* 0x0003442806067890 */ /* 0x000fc8000fffe03f */
[----:B------:R-:W-:-:S09]  /*64b0*/  UPRMT UR6, URZ, 0x654, UR6 ;  /* 0x000006543f067896 */ /* 0x000fd20008000006 */
[----:B------:R-:W-:Y:S01]  /*64c0*/  SYNCS.ARRIVE.TRANS64.RED.A1T0 RZ, [UR6], RZ ;  /* 0x000000ffffff79a7 */ /* 0x000fe20008100406 */
[----:B------:R-:W-:Y:S05]  /*64d0*/  @P1 BRA `(.L_x_33) ;  /* 0x0000000000041947 */ /* 0x000fea0003800000 */
[----:B------:R-:W-:Y:S01]  /*64e0*/  BPT.TRAP 0x1 ;  /* 0x000000040000795c */ /* 0x000fe20000300000 */
.L_x_33:
[----:B------:R-:W-:-:S04]  /*64f0*/  UIADD3 UR49, UR49, 0x1, URZ ;  /* 0x0000000131317890 */ /* 0x000fc8000fffe03f */
[----:B------:R-:W-:-:S04]  /*6500*/  UISETP.NE.AND UP0, UPT, UR49, 0x5, UPT ;  /* 0x000000053100788c */ /* 0x000fc8000bf05270 */
[----:B------:R-:W-:Y:S01]  /*6510*/  USEL UR49, UR49, URZ, UP0 ;  /* 0x0000003f31317287 */ /* 0x000fe20008000000 */
[----:B------:R-:W-:Y:S11]  /*6520*/  @!P0 BRA `(.L_x_34) ;  /* 0x0000000000048947 */ /* 0x000ff60003800000 */
[----:B------:R-:W-:Y:S01]  /*6530*/  BPT.TRAP 0x1 ;  /* 0x000000040000795c */ /* 0x000fe20000300000 */
.L_x_34:
[----:B------:R-:W-:-:S04]  /*6540*/  ULEA UR6, UR49, UR40, 0x3 ;  /* 0x0000002831067291 */ /* 0x000fc8000f8e183f */
[----:B------:R-:W-:-:S04]  /*6550*/  UIADD3 UR6, UR6, 0x34428, URZ ;  /* 0x0003442806067890 */ /* 0x000fc8000fffe03f */
[----:B------:R-:W-:-:S09]  /*6560*/  UPRMT UR6, URZ, 0x654, UR6 ;  /* 0x000006543f067896 */ /* 0x000fd20008000006 */
[----:B------:R-:W-:Y:S01]  /*6570*/  SYNCS.ARRIVE.TRANS64.RED.A1T0 RZ, [UR6], RZ ;  /* 0x000000ffffff79a7 */ /* 0x000fe20008100406 */
[----:B------:R-:W-:Y:S05]  /*6580*/  @P1 BRA `(.L_x_35) ;  /* 0x0000000000041947 */ /* 0x000fea0003800000 */
[----:B------:R-:W-:Y:S01]  /*6590*/  BPT.TRAP 0x1 ;  /* 0x000000040000795c */ /* 0x000fe20000300000 */
.L_x_35:
[----:B------:R-:W-:Y:S01]  /*65a0*/  UIADD3 UR10, UR10, 0x1, URZ ;  /* 0x000000010a0a7890 */ /* 0x000fe2000fffe03f */
[C---:B------:R-:W-:Y:S01]  /*65b0*/  ISETP.GT.AND P2, PT, R6.reuse, 0x2, PT ;  /* 0x000000020600780c */ /* 0x040fe20003f44270 */
[----:B------:R-:W-:Y:S01]  /*65c0*/  UIADD3 UR49, UR49, 0x1, URZ ;  /* 0x0000000131317890 */ /* 0x000fe2000fffe03f */
[----:B------:R-:W-:Y:S01]  /*65d0*/  IADD3 R6, R6, -0x1, RZ ;  /* 0xffffffff06067810 */ /* 0x000fe20007ffe0ff */
[----:B------:R-:W-:Y:S01]  /*65e0*/  UISETP.NE.AND UP1, UPT, UR10, 0x5, UPT ;  /* 0x000000050a00788c */ /* 0x000fe2000bf25270 */
[----:B-1----:R-:W-:Y:S01]  /*65f0*/  MOV R7, R4 ;  /* 0x0000000400077202 */ /* 0x002fe20000000f00 */
[----:B------:R-:W-:Y:S01]  /*6600*/  UISETP.NE.AND UP0, UPT, UR49, 0x5, UPT ;  /* 0x000000053100788c */ /* 0x000fe2000bf05270 */
[----:B------:R-:W-:Y:S01]  /*6610*/  MOV R9, R5 ;  /* 0x0000000500097202 */ /* 0x000fe20000000f00 */
[----:B------:R-:W-:Y:S02]  /*6620*/  USEL UR6, URZ, 0x1, UP1 ;  /* 0x000000013f067887 */ /* 0x000fe40008800000 */
[----:B------:R-:W-:-:S02]  /*6630*/  USEL UR49, UR49, URZ, UP0 ;  /* 0x0000003f31317287 */ /* 0x000fc40008000000 */
[----:B------:R-:W-:Y:S02]  /*6640*/  USEL UR38, UR10, URZ, UP1 ;  /* 0x0000003f0a267287 */ /* 0x000fe40008800000 */
[----:B------:R-:W-:Y:S01]  /*6650*/  LOP3.LUT R16, R16, UR6, RZ, 0x3c, !PT ;  /* 0x0000000610107c12 */ /* 0x000fe2000f8e3cff */
[----:B------:R-:W-:Y:S09]  /*6660*/  @P2 BRA `(.L_x_36) ;  /* 0xffffffd000f42947 */ /* 0x000ff2000383ffff */
.L_x_25:
[----:B------:R-:W-:-:S04]  /*6670*/  ULOP3.LUT UR4, UR46, 0x1, URZ, 0xfc, !UPT ;  /* 0x000000012e047892 */ /* 0x000fc8000f8efc3f */
[----:B------:R-:W-:-:S06]  /*6680*/  UISETP.NE.AND UP0, UPT, UR4, 0x3, UPT ;  /* 0x000000030400788c */ /* 0x000fcc000bf05270 */
[----:B------:R-:W-:-:S13]  /*6690*/  PLOP3.LUT P2, PT, PT, PT, UP0, 0x80, 0x0 ;  /* 0x000000000000781c */ /* 0x000fda0003f4f008 */
[----:B------:R-:W-:Y:S05]  /*66a0*/  @!P2 BRA `(.L_x_37) ;  /* 0x000000000004a947 */ /* 0x000fea0003800000 */
[----:B------:R-:W-:Y:S01]  /*66b0*/  BPT.TRAP 0x1 ;  /* 0x000000040000795c */ /* 0x000fe20000300000 */
.L_x_37:
[----:B------:R-:W-:Y:S02]  /*66c0*/  UISETP.GT.U32.AND UP0, UPT, UR46, 0x1, UPT ;  /* 0x000000012e00788c */ /* 0x000fe4000bf04070 */
[----:B------:R-:W-:-:S04]  /*66d0*/  ULEA UR4, UR36, UR40, 0x3 ;  /* 0x0000002824047291 */ /* 0x000fc8000f8e183f */
[----:B------:R-:W-:Y:S01]  /*66e0*/  UIADD3 UR4, UR4, 0x34460, URZ ;  /* 0x0003446004047890 */ /* 0x000fe2000fffe03f */
[----:B------:R-:W-:-:S03]  /*66f0*/  PLOP3.LUT P2, PT, PT, PT, UP0, 0x80, 0x0 ;  /* 0x000000000000781c */ /* 0x000fc60003f4f008 */
[----:B------:R-:W-:-:S09]  /*6700*/  UPRMT UR4, URZ, 0x654, UR4 ;  /* 0x000006543f047896 */ /* 0x000fd20008000004 */
[----:B------:R-:W-:Y:S01]  /*6710*/  SYNCS.ARRIVE.TRANS64.RED.A1T0 RZ, [UR4], RZ ;  /* 0x000000ffffff79a7 */ /* 0x000fe20008100404 */
[----:B------:R-:W-:Y:S05]  /*6720*/  @P2 BRA `(.L_x_38) ;  /* 0x0000000000042947 */ /* 0x000fea0003800000 */
[----:B------:R-:W-:Y:S01]  /*6730*/  BPT.TRAP 0x1 ;  /* 0x000000040000795c */ /* 0x000fe20000300000 */
.L_x_38:
[----:B------:R-:W-:Y:S05]  /*6740*/  @!P0 BRA `(.L_x_39) ;  /* 0x0000000000048947 */ /* 0x000fea0003800000 */
[----:B------:R-:W-:Y:S01]  /*6750*/  BPT.TRAP 0x1 ;  /* 0x000000040000795c */ /* 0x000fe20000300000 */
.L_x_39:
[----:B------:R-:W-:-:S04]  /*6760*/  ULEA UR40, UR49, UR40, 0x3 ;  /* 0x0000002831287291 */ /* 0x000fc8000f8e183f */
[----:B------:R-:W-:-:S04]  /*6770*/  UIADD3 UR40, UR40, 0x34428, URZ ;  /* 0x0003442828287890 */ /* 0x000fc8000fffe03f */
[----:B------:R-:W-:-:S09]  /*6780*/  UPRMT UR40, URZ, 0x654, UR40 ;  /* 0x000006543f287896 */ /* 0x000fd20008000028 */
[----:B------:R-:W-:Y:S01]  /*6790*/  SYNCS.ARRIVE.TRANS64.RED.A1T0 RZ, [UR40], RZ ;  /* 0x000000ffffff79a7 */ /* 0x000fe20008100428 */
[----:B------:R-:W-:Y:S05]  /*67a0*/  @P1 BRA `(.L_x_40) ;  /* 0x0000000000041947 */ /* 0x000fea0003800000 */
[----:B------:R-:W-:Y:S01]  /*67b0*/  BPT.TRAP 0x1 ;  /* 0x000000040000795c */ /* 0x000fe20000300000 */
.L_x_40:
[----:B------:R-:W1:Y:S01]  /*67c0*/  SHFL.BFLY PT, R6, R3, 0x1, 0x1f ;  /* 0x0c201f0003067f89 */ /* 0x000e6200000e0000 */
[----:B------:R-:W-:Y:S01]  /*67d0*/  BSSY B0, `(.L_x_41) ;  /* 0x0000023000007945 */ /* 0x000fe20003800000 */
[----:B------:R-:W-:Y:S02]  /*67e0*/  MOV R10, 0x3f800000 ;  /* 0x3f800000000a7802 */ /* 0x000fe40000000f00 */
[----:B------:R-:W2:Y:S01]  /*67f0*/  SHFL.BFLY PT, R7, R0, 0x1, 0x1f ;  /* 0x0c201f0000077f89 */ /* 0x000ea200000e0000 */
[----:B------:R-:W-:Y:S01]  /*6800*/  MOV R11, 0x7f800000 ;  /* 0x7f800000000b7802 */ /* 0x000fe20000000f00 */
[----:B-1----:R-:W-:Y:S01]  /*6810*/  FADD R6, R6, R3 ;  /* 0x0000000306067221 */ /* 0x002fe20000000000 */
[----:B--2---:R-:W-:-:S04]  /*6820*/  FADD R15, R7, R0 ;  /* 0x00000000070f7221 */ /* 0x004fc80000000000 */
[----:B------:R-:W1:Y:S01]  /*6830*/  SHFL.BFLY PT, R9, R6, 0x2, 0x1f ;  /* 0x0c401f0006097f89 */ /* 0x000e6200000e0000 */
[----:B------:R-:W-:-:S03]  /*6840*/  MOV R7, 0x3f800000 ;  /* 0x3f80000000077802 */ /* 0x000fc60000000f00 */
[----:B------:R-:W2:Y:S01]  /*6850*/  SHFL.BFLY PT, R20, R15, 0x2, 0x1f ;  /* 0x0c401f000f147f89 */ /* 0x000ea200000e0000 */
[C---:B-1----:R-:W-:Y:S01]  /*6860*/  FSETP.NE.AND P0, PT, R6.reuse, -R9, PT ;  /* 0x800000090600720b */ /* 0x042fe20003f05000 */
[----:B------:R-:W-:Y:S01]  /*6870*/  FADD R3, R6, R9 ;  /* 0x0000000906037221 */ /* 0x000fe20000000000 */
[----:B------:R-:W-:Y:S01]  /*6880*/  MOV R9, 0x7f800000 ;  /* 0x7f80000000097802 */ /* 0x000fe20000000f00 */
[----:B--2---:R-:W-:-:S10]  /*6890*/  FADD R8, R15, R20 ;  /* 0x000000140f087221 */ /* 0x004fd40000000000 */
[----:B------:R-:W-:Y:S05]  /*68a0*/  @!P0 BRA `(.L_x_42) ;  /* 0x0000000000548947 */ /* 0x000fea0003800000 */
[----:B------:R-:W-:Y:S01]  /*68b0*/  IADD3 R0, R3, 0x1800000, RZ ;  /* 0x0180000003007810 */ /* 0x000fe20007ffe0ff */
[----:B------:R-:W-:Y:S03]  /*68c0*/  BSSY B1, `(.L_x_43) ;  /* 0x000000c000017945 */ /* 0x000fe60003800000 */
[----:B------:R-:W-:-:S04]  /*68d0*/  LOP3.LUT R0, R0, 0x7f800000, RZ, 0xc0, !PT ;  /* 0x7f80000000007812 */ /* 0x000fc800078ec0ff */
[----:B------:R-:W-:-:S13]  /*68e0*/  ISETP.GT.U32.AND P0, PT, R0, 0x1ffffff, PT ;  /* 0x01ffffff0000780c */ /* 0x000fda0003f04070 */
[----:B------:R-:W-:Y:S05]  /*68f0*/  @P0 BRA `(.L_x_44) ;  /* 0x0000000000100947 */ /* 0x000fea0003800000 */
[----:B------:R-:W-:-:S07]  /*6900*/  MOV R14, 0x6920 ;  /* 0x00006920000e7802 */ /* 0x000fce0000000f00 */
[----:B------:R-:W-:Y:S05]  /*6910*/  CALL.REL.NOINC `($__internal_0_$__cuda_sm20_rcp_rn_f32_slowpath) ;  /* 0x0000003c00047944 */ /* 0x000fea0003c00000 */
[----:B------:R-:W-:Y:S01]  /*6920*/  MOV R7, R0 ;  /* 0x0000000000077202 */ /* 0x000fe20000000f00 */
[----:B------:R-:W-:Y:S06]  /*6930*/  BRA `(.L_x_45) ;  /* 0x0000000000107947 */ /* 0x000fec0003800000 */
.L_x_44:
[----:B------:R-:W1:Y:S02]  /*6940*/  MUFU.RCP R0, R3 ;  /* 0x0000000300007308 */ /* 0x000e640000001000 */
[----:B-1----:R-:W-:-:S04]  /*6950*/  FFMA R6, R3, R0, -1 ;  /* 0xbf80000003067423 */ /* 0x002fc80000000000 */
[----:B------:R-:W-:-:S04]  /*6960*/  FADD.FTZ R7, -R6, -RZ ;  /* 0x800000ff06077221 */ /* 0x000fc80000010100 */
[----:B------:R-:W-:-:S07]  /*6970*/  FFMA R7, R0, R7, R0 ;  /* 0x0000000700077223 */ /* 0x000fce0000000000 */
.L_x_45:
[----:B------:R-:W-:Y:S05]  /*6980*/  BSYNC B1 ;  /* 0x0000000000017941 */ /* 0x000fea0003800000 */
.L_x_43:
[----:B------:R-:W-:Y:S01]  /*6990*/  FSETP.GEU.AND P0, PT, |R3|, 1.175494350822287508e-38, PT ;  /* 0x008000000300780b */ /* 0x000fe20003f0e200 */
[----:B------:R-:W-:-:S12]  /*69a0*/  ULDC UR4, c[0x0][0x600] ;  /* 0x0001800000047ab9 */ /* 0x000fd80000000800 */
[----:B------:R-:W-:-:S04]  /*69b0*/  @!P0 FMUL R3, R3, 16777216 ;  /* 0x4b80000003038820 */ /* 0x000fc80000400000 */
[----:B------:R-:W1:Y:S02]  /*69c0*/  MUFU.LG2 R0, R3 ;  /* 0x0000000300007308 */ /* 0x000e640000000c00 */
[----:B-1----:R-:W-:-:S04]  /*69d0*/  @!P0 FADD R0, R0, -24 ;  /* 0xc1c0000000008421 */ /* 0x002fc80000000000 */
[----:B------:R-:W-:-:S04]  /*69e0*/  FMUL R11, R0, 0.69314718246459960938 ;  /* 0x3f317218000b7820 */ /* 0x000fc80000400000 */
[----:B------:R-:W-:-:S07]  /*69f0*/  FFMA R11, R4, UR4, R11 ;  /* 0x00000004040b7c23 */ /* 0x000fce000800000b */
.L_x_42:
[----:B------:R-:W-:Y:S05]  /*6a00*/  BSYNC B0 ;  /* 0x0000000000007941 */ /* 0x000fea0003800000 */
.L_x_41:
[----:B------:R-:W-:Y:S01]  /*6a10*/  FSETP.NE.AND P0, PT, R15, -R20, PT ;  /* 0x800000140f00720b */ /* 0x000fe20003f05000 */
[----:B------:R-:W-:Y:S01]  /*6a20*/  ULDC UR4, c[0x0][0x608] ;  /* 0x0001820000047ab9 */ /* 0x000fe20000000800 */
[----:B------:R-:W-:Y:S01]  /*6a30*/  BSSY B0, `(.L_x_46) ;  /* 0x0000039000007945 */ /* 0x000fe20003800000 */
[----:B------:R-:W-:-:S04]  /*6a40*/  FMUL R7, R7, UR4 ;  /* 0x0000000407077c20 */ /* 0x000fc80008400000 */
        /* <DEDUP_REMOVED lines=32> */
[----:B------:R-:W-:Y:S06]  /*6c50*/  @!P0 BRA `(.L_x_47) ;  /* 0x0000000000588947 */ /* 0x000fec0003800000 */
[----:B------:R-:W-:Y:S01]  /*6c60*/  IADD3 R0, R8, 0x1800000, RZ ;  /* 0x0180000008007810 */ /* 0x000fe20007ffe0ff */
[----:B------:R-:W-:Y:S03]  /*6c70*/  BSSY B1, `(.L_x_48) ;  /* 0x000000d000017945 */ /* 0x000fe60003800000 */
[----:B------:R-:W-:-:S04]  /*6c80*/  LOP3.LUT R0, R0, 0x7f800000, RZ, 0xc0, !PT ;  /* 0x7f80000000007812 */ /* 0x000fc800078ec0ff */
[----:B------:R-:W-:-:S13]  /*6c90*/  ISETP.GT.U32.AND P0, PT, R0, 0x1ffffff, PT ;  /* 0x01ffffff0000780c */ /* 0x000fda0003f04070 */
[----:B------:R-:W-:Y:S05]  /*6ca0*/  @P0 BRA `(.L_x_49) ;  /* 0x0000000000140947 */ /* 0x000fea0003800000 */
[----:B------:R-:W-:Y:S02]  /*6cb0*/  MOV R3, R8 ;  /* 0x0000000800037202 */ /* 0x000fe40000000f00 */
[----:B------:R-:W-:-:S07]  /*6cc0*/  MOV R14, 0x6ce0 ;  /* 0x00006ce0000e7802 */ /* 0x000fce0000000f00 */
[----:B------:R-:W-:Y:S05]  /*6cd0*/  CALL.REL.NOINC `($__internal_0_$__cuda_sm20_rcp_rn_f32_slowpath) ;  /* 0x0000003800147944 */ /* 0x000fea0003c00000 */
[----:B------:R-:W-:Y:S01]  /*6ce0*/  MOV R10, R0 ;  /* 0x00000000000a7202 */ /* 0x000fe20000000f00 */
[----:B------:R-:W-:Y:S06]  /*6cf0*/  BRA `(.L_x_50) ;  /* 0x0000000000107947 */ /* 0x000fec0003800000 */
.L_x_49:
[----:B------:R-:W1:Y:S02]  /*6d00*/  MUFU.RCP R3, R8 ;  /* 0x0000000800037308 */ /* 0x000e640000001000 */
[----:B-1----:R-:W-:-:S04]  /*6d10*/  FFMA R0, R8, R3, -1 ;  /* 0xbf80000008007423 */ /* 0x002fc80000000003 */
[----:B------:R-:W-:-:S04]  /*6d20*/  FADD.FTZ R0, -R0, -RZ ;  /* 0x800000ff00007221 */ /* 0x000fc80000010100 */
[----:B------:R-:W-:-:S07]  /*6d30*/  FFMA R10, R3, R0, R3 ;  /* 0x00000000030a7223 */ /* 0x000fce0000000003 */
.L_x_50:
[----:B------:R-:W-:Y:S05]  /*6d40*/  BSYNC B1 ;  /* 0x0000000000017941 */ /* 0x000fea0003800000 */
.L_x_48:
[----:B------:R-:W-:Y:S01]  /*6d50*/  FSETP.GEU.AND P0, PT, |R8|, 1.175494350822287508e-38, PT ;  /* 0x008000000800780b */ /* 0x000fe20003f0e200 */
[----:B------:R-:W-:-:S12]  /*6d60*/  ULDC UR4, c[0x0][0x600] ;  /* 0x0001800000047ab9 */ /* 0x000fd80000000800 */
[----:B------:R-:W-:-:S04]  /*6d70*/  @!P0 FMUL R8, R8, 16777216 ;  /* 0x4b80000008088820 */ /* 0x000fc80000400000 */
[----:B------:R-:W1:Y:S02]  /*6d80*/  MUFU.LG2 R0, R8 ;  /* 0x0000000800007308 */ /* 0x000e640000000c00 */
[----:B-1----:R-:W-:-:S04]  /*6d90*/  @!P0 FADD R0, R0, -24 ;  /* 0xc1c0000000008421 */ /* 0x002fc80000000000 */
[----:B------:R-:W-:-:S04]  /*6da0*/  FMUL R0, R0, 0.69314718246459960938 ;  /* 0x3f31721800007820 */ /* 0x000fc80000400000 */
[----:B------:R-:W-:-:S07]  /*6db0*/  FFMA R9, R5, UR4, R0 ;  /* 0x0000000405097c23 */ /* 0x000fce0008000000 */
.L_x_47:
[----:B------:R-:W-:Y:S05]  /*6dc0*/  BSYNC B0 ;  /* 0x0000000000007941 */ /* 0x000fea0003800000 */
.L_x_46:
[----:B------:R-:W1:Y:S01]  /*6dd0*/  S2UR UR5, SR_CgaCtaId ;  /* 0x00000000000579c3 */ /* 0x000e620000008800 */
[----:B------:R-:W-:Y:S01]  /*6de0*/  UMOV UR4, 0x400 ;  /* 0x0000040000047882 */ /* 0x000fe20000000000 */
[----:B------:R-:W-:Y:S01]  /*6df0*/  SHF.L.U32 R0, R19, 0x1f, RZ ;  /* 0x0000001f13007819 */ /* 0x000fe200000006ff */
[----:B------:R-:W-:Y:S01]  /*6e00*/  UISETP.NE.AND UP0, UPT, UR48, 0x1, UPT ;  /* 0x000000013000788c */ /* 0x000fe2000bf05270 */
[----:B------:R-:W-:Y:S01]  /*6e10*/  LOP3.LUT P0, RZ, R2, 0x3, RZ, 0xc0, !PT ;  /* 0x0000000302ff7812 */ /* 0x000fe2000780c0ff */
[----:B------:R-:W-:Y:S02]  /*6e20*/  UISETP.NE.AND UP1, UPT, UR48, 0x2, UPT ;  /* 0x000000023000788c */ /* 0x000fe4000bf25270 */
[----:B------:R-:W-:-:S07]  /*6e30*/  USHF.L.U32 UR42, UR42, 0x6, URZ ;  /* 0x000000062a2a7899 */ /* 0x000fce000800063f */
[----:B------:R-:W-:Y:S02]  /*6e40*/  @!UP0 ULOP3.LUT UP2, URZ, UR36, 0x2, URZ, 0xc0, !UPT ;  /* 0x00000002243f8892 */ /* 0x000fe4000f84c03f */
[----:B------:R-:W-:Y:S02]  /*6e50*/  @!UP0 ULOP3.LUT UR36, UR36, 0x1, URZ, 0xc0, !UPT ;  /* 0x0000000124248892 */ /* 0x000fe4000f8ec03f */
[----:B------:R-:W-:Y:S02]  /*6e60*/  @!UP0 USEL UR6, URZ, 0x1, UP2 ;  /* 0x000000013f068887 */ /* 0x000fe40009000000 */
[----:B------:R-:W-:Y:S02]  /*6e70*/  @!UP1 UIADD3 UR7, UR36, 0x1, URZ ;  /* 0x0000000124079890 */ /* 0x000fe4000fffe03f */
[----:B------:R-:W-:Y:S02]  /*6e80*/  @!UP0 ULOP3.LUT UR37, UR37, UR6, URZ, 0x3c, !UPT ;  /* 0x0000000625258292 */ /* 0x000fe4000f8e3c3f */
[----:B-1----:R-:W-:-:S02]  /*6e90*/  ULEA UR4, UR5, UR4, 0x18 ;  /* 0x0000000405047291 */ /* 0x002fc4000f8ec03f */
[----:B------:R-:W-:Y:S02]  /*6ea0*/  @!UP1 UISETP.GT.U32.AND UP2, UPT, UR7, 0x1, UPT ;  /* 0x000000010700988c */ /* 0x000fe4000bf44070 */
[----:B------:R-:W-:Y:S02]  /*6eb0*/  ULEA UR4, UR48, UR4, 0x3 ;  /* 0x0000000430047291 */ /* 0x000fe4000f8e183f */
[----:B------:R-:W-:Y:S01]  /*6ec0*/  @!UP1 USEL UR6, URZ, 0x1, !UP2 ;  /* 0x000000013f069887 */ /* 0x000fe2000d000000 */
[----:B------:R-:W-:Y:S01]  /*6ed0*/  ULDC UR5, c[0x0][0x608] ;  /* 0x0001820000057ab9 */ /* 0x000fe20000000800 */
[----:B------:R-:W-:Y:S01]  /*6ee0*/  @!UP1 ULOP3.LUT UR36, UR36, 0x1, URZ, 0xc, !UPT ;  /* 0x0000000124249892 */ /* 0x000fe2000f8e0c3f */
[----:B------:R-:W-:Y:S01]  /*6ef0*/  FMUL R10, R10, UR5 ;  /* 0x000000050a0a7c20 */ /* 0x000fe20008400000 */
[----:B------:R-:W-:-:S03]  /*6f00*/  @!UP1 ULOP3.LUT UR37, UR37, UR6, URZ, 0x3c, !UPT ;  /* 0x0000000625259292 */ /* 0x000fc6000f8e3c3f */
[----:B------:R-:W1:Y:S02]  /*6f10*/  SYNCS.PHASECHK.TRANS64.TRYWAIT P1, [UR4+0x34498], R0 ;  /* 0x03449800ff0075a7 */ /* 0x000e640008020144 */
[----:B-1----:R-:W-:Y:S07]  /*6f20*/  @!P1 BRA `(.L_x_51) ;  /* 0x0000003000889947 */ /* 0x002fee0003800000 */
.L_x_118:
[----:B------:R-:W-:Y:S04]  /*6f30*/  BSSY B0, `(.L_x_52) ;  /* 0x000001a000007945 */ /* 0x000fe80003800000 */
[----:B------:R-:W-:Y:S05]  /*6f40*/  @P0 BRA `(.L_x_53) ;  /* 0x0000000000600947 */ /* 0x000fea0003800000 */
[----:B------:R-:W2:Y:S01]  /*6f50*/  LDC R4, c[0x0][0xa10] ;  /* 0x00028400ff047b82 */ /* 0x000ea20000000800 */
[----:B-1----:R-:W-:Y:S01]  /*6f60*/  LOP3.LUT R0, R2, 0x60, RZ, 0xc0, !PT ;  /* 0x0000006002007812 */ /* 0x002fe200078ec0ff */
[----:B------:R-:W-:Y:S01]  /*6f70*/  ULDC UR4, c[0x0][0x288] ;  /* 0x0000a20000047ab9 */ /* 0x000fe20000000800 */
[----:B------:R-:W-:Y:S02]  /*6f80*/  SHF.R.U32.HI R3, RZ, 0x2, R2 ;  /* 0x00000002ff037819 */ /* 0x000fe40000011602 */
[----:B------:R-:W-:Y:S02]  /*6f90*/  SHF.R.U32.HI R0, RZ, 0x5, R0 ;  /* 0x00000005ff007819 */ /* 0x000fe40000011600 */
[----:B------:R-:W-:Y:S01]  /*6fa0*/  IADD3 R5, RZ, -UR45, RZ ;  /* 0x8000002dff057c10 */ /* 0x000fe2000fffe0ff */
[----:B------:R-:W1:Y:S01]  /*6fb0*/  LDC.64 R6, c[0x0][0x688] ;  /* 0x0001a200ff067b82 */ /* 0x000e620000000a00 */
[----:B------:R-:W-:Y:S02]  /*6fc0*/  LOP3.LUT R3, R3, 0x7, RZ, 0xc0, !PT ;  /* 0x0000000703037812 */ /* 0x000fe400078ec0ff */
[----:B------:R-:W-:-:S04]  /*6fd0*/  SHF.L.U32 R0, R0, 0x4, RZ ;  /* 0x0000000400007819 */ /* 0x000fc800000006ff */
[----:B------:R-:W-:Y:S01]  /*6fe0*/  LOP3.LUT R3, R0, 0xfffffff0, R3, 0xe2, !PT ;  /* 0xfffffff000037812 */ /* 0x000fe200078ee203 */
[----:B--2---:R-:W-:-:S04]  /*6ff0*/  IMAD R5, R4, R5, UR39 ;  /* 0x0000002704057e24 */ /* 0x004fc8000f8e0205 */
[----:B-1----:R-:W-:Y:S01]  /*7000*/  IMAD R0, R5, R6, UR42 ;  /* 0x0000002a05007e24 */ /* 0x002fe2000f8e0206 */
[----:B------:R-:W-:-:S03]  /*7010*/  IADD3 R5, R3, UR42, RZ ;  /* 0x0000002a03057c10 */ /* 0x000fc6000fffe0ff */
[----:B------:R-:W-:Y:S01]  /*7020*/  IMAD R0, R7, UR44, R0 ;  /* 0x0000002c07007c24 */ /* 0x000fe2000f8e0200 */
[C---:B------:R-:W-:Y:S02]  /*7030*/  IADD3 R4, R5.reuse, 0x8, RZ ;  /* 0x0000000805047810 */ /* 0x040fe40007ffe0ff */
[----:B------:R-:W-:Y:S02]  /*7040*/  ISETP.GE.U32.AND P0, PT, R5, UR4, PT ;  /* 0x0000000405007c0c */ /* 0x000fe4000bf06070 */
[----:B------:R-:W-:Y:S02]  /*7050*/  IADD3 R3, P2, R3, R0, RZ ;  /* 0x0000000003037210 */ /* 0x000fe40007f5e0ff */
[----:B------:R-:W-:Y:S01]  /*7060*/  ISETP.GE.U32.AND P1, PT, R4, UR4, PT ;  /* 0x0000000404007c0c */ /* 0x000fe2000bf26070 */
[----:B------:R-:W-:Y:S01]  /*7070*/  ULDC.64 UR4, c[0x0][0x680] ;  /* 0x0001a00000047ab9 */ /* 0x000fe20000000a00 */
[----:B------:R-:W-:Y:S02]  /*7080*/  LEA.HI.X.SX32 R0, R0, RZ, 0x1, P2 ;  /* 0x000000ff00007211 */ /* 0x000fe400010f0eff */
[----:B------:R-:W-:-:S04]  /*7090*/  LEA R4, P2, R3, UR4, 0x2 ;  /* 0x0000000403047c11 */ /* 0x000fc8000f8410ff */
[----:B------:R-:W-:-:S05]  /*70a0*/  LEA.HI.X R5, R3, UR5, R0, 0x2, P2 ;  /* 0x0000000503057c11 */ /* 0x000fca00090f1400 */
[----:B------:R2:W-:Y:S04]  /*70b0*/  @!P0 STG.E desc[UR52][R4.64], R11 ;  /* 0x0000000b04008986 */ /* 0x0005e8000c101934 */
[----:B------:R2:W-:Y:S02]  /*70c0*/  @!P1 STG.E desc[UR52][R4.64+0x20], R9 ;  /* 0x0000200904009986 */ /* 0x0005e4000c101934 */
.L_x_53:
[----:B------:R-:W-:Y:S05]  /*70d0*/  BSYNC B0 ;  /* 0x0000000000007941 */ /* 0x000fea0003800000 */
.L_x_52:
[----:B------:R-:W-:Y:S01]  /*70e0*/  ULDC.64 UR4, c[0x0][0x730] ;  /* 0x0001cc0000047ab9 */ /* 0x000fe20000000a00 */
[-C--:B------:R-:W-:Y:S01]  /*70f0*/  FMUL R90, R90, R10.reuse ;  /* 0x0000000a5a5a7220 */ /* 0x080fe20000400000 */
[----:B------:R-:W-:Y:S01]  /*7100*/  ISETP.NE.U32.AND P0, PT, RZ, UR4, PT ;  /* 0x00000004ff007c0c */ /* 0x000fe2000bf05070 */
[-C--:B------:R-:W-:Y:S01]  /*7110*/  FMUL R91, R91, R10.reuse ;  /* 0x0000000a5b5b7220 */ /* 0x080fe20000400000 */
[-C--:B------:R-:W-:Y:S01]  /*7120*/  FMUL R94, R94, R10.reuse ;  /* 0x0000000a5e5e7220 */ /* 0x080fe20000400000 */
[-C--:B------:R-:W-:Y:S01]  /*7130*/  FMUL R95, R95, R10.reuse ;  /* 0x0000000a5f5f7220 */ /* 0x080fe20000400000 */
[----:B------:R-:W-:Y:S01]  /*7140*/  ISETP.NE.AND.EX P0, PT, RZ, UR5, PT, P0 ;  /* 0x00000005ff007c0c */ /* 0x000fe2000bf05300 */
        /* <DEDUP_REMOVED lines=28> */
[----:B------:R-:W-:Y:S06]  /*7310*/  @P0 BRA `(.L_x_54) ;  /* 0x0000000000240947 */ /* 0x000fec0003800000 */
[----:B------:R-:W-:Y:S02]  /*7320*/  ULDC.64 UR4, c[0x0][0x728] ;  /* 0x0001ca0000047ab9 */ /* 0x000fe40000000a00 */
[----:B------:R-:W-:-:S04]  /*7330*/  ISETP.NE.U32.AND P0, PT, RZ, UR4, PT ;  /* 0x00000004ff007c0c */ /* 0x000fc8000bf05070 */
[----:B------:R-:W-:-:S13]  /*7340*/  ISETP.NE.AND.EX P0, PT, RZ, UR5, PT, P0 ;  /* 0x00000005ff007c0c */ /* 0x000fda000bf05300 */
[----:B------:R-:W-:Y:S05]  /*7350*/  @!P0 BRA `(.L_x_55) ;  /* 0x00000000000c8947 */ /* 0x000fea0003800000 */
[----:B--2---:R-:W2:Y:S02]  /*7360*/  LDC.64 R4, c[0x0][0x728] ;  /* 0x0001ca00ff047b82 */ /* 0x004ea40000000a00 */
[----:B--2---:R3:W5:Y:S01]  /*7370*/  LDG.E R18, desc[UR52][R4.64] ;  /* 0x0000003404127981 */ /* 0x004762000c1e1900 */
[----:B------:R-:W-:Y:S05]  /*7380*/  BRA `(.L_x_54) ;  /* 0x0000000000087947 */ /* 0x000fea0003800000 */
.L_x_55:
[----:B------:R-:W-:Y:S02]  /*7390*/  ULDC UR4, c[0x0][0x720] ;  /* 0x0001c80000047ab9 */ /* 0x000fe40000000800 */
[----:B------:R-:W-:-:S07]  /*73a0*/  MOV R18, UR4 ;  /* 0x0000000400127c02 */ /* 0x000fce0008000f00 */
.L_x_54:
[----:B-1----:R-:W-:-:S04]  /*73b0*/  MOV R0, RZ ;  /* 0x000000ff00007202 */ /* 0x002fc80000000f00 */
[----:B------:R-:W-:-:S13]  /*73c0*/  LOP3.LUT P0, RZ, R0, 0x1bf, RZ, 0xc0, !PT ;  /* 0x000001bf00ff7812 */ /* 0x000fda000780c0ff */
[----:B------:R-:W-:Y:S05]  /*73d0*/  @!P0 BRA `(.L_x_56) ;  /* 0x0000000000408947 */ /* 0x000fea0003800000 */
[----:B------:R-:W-:Y:S01]  /*73e0*/  MOV R0, 0x0 ;  /* 0x0000000000007802 */ /* 0x000fe20000000f00 */
[----:B------:R-:W-:Y:S01]  /*73f0*/  ULDC.64 UR4, c[0x4][0x70] ;  /* 0x01001c0000047ab9 */ /* 0x000fe20000000a00 */
[----:B------:R-:W-:Y:S01]  /*7400*/  ULDC.64 UR6, c[0x4][0x8] ;  /* 0x0100020000067ab9 */ /* 0x000fe20000000a00 */
[----:B--23--:R-:W-:Y:S01]  /*7410*/  MOV R4, UR4 ;  /* 0x0000000400047c02 */ /* 0x00cfe20008000f00 */
[----:B------:R1:W2:Y:S01]  /*7420*/  LDC.64 R14, c[0x4][R0] ;  /* 0x01000000000e7b82 */ /* 0x0002a20000000a00 */
[----:B------:R-:W-:Y:S01]  /*7430*/  MOV R5, UR5 ;  /* 0x0000000500057c02 */ /* 0x000fe20008000f00 */
[----:B------:R-:W-:Y:S01]  /*7440*/  ULDC.64 UR4, c[0x4][0x78] ;  /* 0x01001e0000047ab9 */ /* 0x000fe20000000a00 */
[----:B------:R-:W-:Y:S02]  /*7450*/  MOV R10, UR6 ;  /* 0x00000006000a7c02 */ /* 0x000fe40008000f00 */
[----:B------:R-:W-:Y:S02]  /*7460*/  MOV R6, UR4 ;  /* 0x0000000400067c02 */ /* 0x000fe40008000f00 */
[----:B------:R-:W-:-:S02]  /*7470*/  MOV R7, UR5 ;  /* 0x0000000500077c02 */ /* 0x000fc40008000f00 */
[----:B------:R-:W-:Y:S02]  /*7480*/  MOV R11, UR7 ;  /* 0x00000007000b7c02 */ /* 0x000fe40008000f00 */
[----:B------:R-:W-:Y:S02]  /*7490*/  MOV R8, 0x70 ;  /* 0x0000007000087802 */ /* 0x000fe40000000f00 */
[----:B------:R-:W-:Y:S02]  /*74a0*/  MOV R12, 0x1 ;  /* 0x00000001000c7802 */ /* 0x000fe40000000f00 */
[----:B-1----:R-:W-:-:S07]  /*74b0*/  MOV R13, RZ ;  /* 0x000000ff000d7202 */ /* 0x002fce0000000f00 */
[----:B------:R-:W-:-:S07]  /*74c0*/  LEPC R20, `(.L_x_56) ;  /* 0x000000001014794e */ /* 0x000fce0000000000 */
[----:B--2--5:R-:W-:Y:S05]  /*74d0*/  CALL.ABS.NOINC R14 ;  /* 0x000000000e007343 */ /* 0x024fea0003c00000 */
.L_x_56:
[----:B------:R-:W1:Y:S01]  /*74e0*/  S2R R3, SR_CgaCtaId ;  /* 0x0000000000037919 */ /* 0x000e620000008800 */
[----:B------:R-:W-:Y:S02]  /*74f0*/  MOV R0, 0x400 ;  /* 0x0000040000007802 */ /* 0x000fe40000000f00 */
[----:B--23--:R-:W-:Y:S02]  /*7500*/  MOV R5, UR48 ;  /* 0x0000003000057c02 */ /* 0x00cfe40008000f00 */
[----:B-1----:R-:W-:-:S05]  /*7510*/  LEA R0, R3, R0, 0x18 ;  /* 0x0000000003007211 */ /* 0x002fca00078ec0ff */
[----:B------:R-:W-:-:S05]  /*7520*/  IMAD R22, R5, 0x2200, R0 ;  /* 0x0000220005167824 */ /* 0x000fca00078e0200 */
[----:B------:R-:W-:-:S04]  /*7530*/  IADD3 R23, R22, 0x2de00, RZ ;  /* 0x0002de0016177810 */ /* 0x000fc80007ffe0ff */
[----:B------:R-:W-:-:S13]  /*7540*/  LOP3.LUT P0, RZ, R23, 0x1b0, RZ, 0xc0, !PT ;  /* 0x000001b017ff7812 */ /* 0x000fda000780c0ff */
[----:B------:R-:W-:Y:S05]  /*7550*/  @!P0 BRA `(.L_x_57) ;  /* 0x0000000000408947 */ /* 0x000fea0003800000 */
[----:B------:R-:W-:Y:S01]  /*7560*/  MOV R0, 0x0 ;  /* 0x0000000000007802 */ /* 0x000fe20000000f00 */
[----:B------:R-:W-:Y:S01]  /*7570*/  ULDC.64 UR4, c[0x4][0x70] ;  /* 0x01001c0000047ab9 */ /* 0x000fe20000000a00 */
[----:B------:R-:W-:Y:S01]  /*7580*/  ULDC.64 UR6, c[0x4][0x78] ;  /* 0x01001e0000067ab9 */ /* 0x000fe20000000a00 */
[----:B------:R-:W-:Y:S01]  /*7590*/  MOV R4, UR4 ;  /* 0x0000000400047c02 */ /* 0x000fe20008000f00 */
        /* <DEDUP_REMOVED lines=12> */
.L_x_57:
[C---:B------:R-:W-:Y:S01]  /*7660*/  SHF.L.U32 R0, R2.reuse, 0x4, RZ ;  /* 0x0000000402007819 */ /* 0x040fe200000006ff */
[----:B------:R-:W-:Y:S01]  /*7670*/  ULDC.64 UR4, c[0x0][0x730] ;  /* 0x0001cc0000047ab9 */ /* 0x000fe20000000a00 */
[----:B------:R-:W-:Y:S02]  /*7680*/  SHF.L.U32 R3, R2, 0x5, RZ ;  /* 0x0000000502037819 */ /* 0x000fe400000006ff */
[----:B------:R-:W-:Y:S02]  /*7690*/  LOP3.LUT R0, R0, 0x600, RZ, 0xc0, !PT ;  /* 0x0000060000007812 */ /* 0x000fe400078ec0ff */
[----:B------:R-:W-:Y:S02]  /*76a0*/  LOP3.LUT R4, R3, 0xc0, RZ, 0xc0, !PT ;  /* 0x000000c003047812 */ /* 0x000fe400078ec0ff */
[--C-:B------:R-:W-:Y:S02]  /*76b0*/  LOP3.LUT R0, R0, 0x20, R3.reuse, 0xf8, !PT ;  /* 0x0000002000007812 */ /* 0x100fe400078ef803 */
[----:B------:R-:W-:Y:S01]  /*76c0*/  ISETP.NE.U32.AND P0, PT, RZ, UR4, PT ;  /* 0x00000004ff007c0c */ /* 0x000fe2000bf05070 */
[----:B------:R-:W-:Y:S01]  /*76d0*/  ULDC UR4, c[0x0][0x720] ;  /* 0x0001c80000047ab9 */ /* 0x000fe20000000800 */
[----:B------:R-:W-:-:S02]  /*76e0*/  LOP3.LUT R3, R0, 0x100, R3, 0xf8, !PT ;  /* 0x0000010000037812 */ /* 0x000fc400078ef803 */
[----:B------:R-:W-:Y:S02]  /*76f0*/  LOP3.LUT R0, R2, 0x7f, RZ, 0xc0, !PT ;  /* 0x0000007f02007812 */ /* 0x000fe400078ec0ff */
[----:B------:R-:W-:Y:S02]  /*7700*/  SHF.R.U32.HI R5, RZ, 0x1, R2 ;  /* 0x00000001ff057819 */ /* 0x000fe40000011602 */
[----:B------:R-:W-:Y:S02]  /*7710*/  ISETP.NE.AND.EX P0, PT, RZ, UR5, PT, P0 ;  /* 0x00000005ff007c0c */ /* 0x000fe4000bf05300 */
[----:B------:R-:W-:Y:S02]  /*7720*/  IADD3 R0, R0, 0x1f, RZ ;  /* 0x0000001f00007810 */ /* 0x000fe40007ffe0ff */
[----:B------:R-:W-:Y:S02]  /*7730*/  LOP3.LUT R4, R4, 0x8, R5, 0xf8, !PT ;  /* 0x0000000804047812 */ /* 0x000fe400078ef805 */
[----:B------:R-:W-:-:S02]  /*7740*/  SHF.L.U32 R5, R2, 0x2, RZ ;  /* 0x0000000202057819 */ /* 0x000fc400000006ff */
[----:B-----5:R-:W-:Y:S02]  /*7750*/  FSEL R43, R18, UR4, !P0 ;  /* 0x00000004122b7c08 */ /* 0x020fe4000c000000 */
[----:B------:R-:W-:Y:S02]  /*7760*/  ISETP.GT.U32.AND P1, PT, R0, 0x3e, PT ;  /* 0x0000003e0000780c */ /* 0x000fe40003f24070 */
[----:B------:R-:W-:Y:S01]  /*7770*/  LOP3.LUT R4, R4, 0x18, R5, 0x78, !PT ;  /* 0x0000001804047812 */ /* 0x000fe200078e7805 */
[-C--:B------:R-:W-:Y:S01]  /*7780*/  FMUL R5, R90, R43.reuse ;  /* 0x0000002b5a057220 */ /* 0x080fe20000400000 */
[-C--:B------:R-:W-:Y:S01]  /*7790*/  FMUL R0, R91, R43.reuse ;  /* 0x0000002b5b007220 */ /* 0x080fe20000400000 */
[-C--:B------:R-:W-:Y:S01]  /*77a0*/  FMUL R7, R94, R43.reuse ;  /* 0x0000002b5e077220 */ /* 0x080fe20000400000 */
[----:B------:R-:W-:Y:S01]  /*77b0*/  LOP3.LUT R3, R3, R4, RZ, 0xfc, !PT ;  /* 0x0000000403037212 */ /* 0x000fe200078efcff */
        /* <DEDUP_REMOVED lines=15> */
[----:B------:R-:W-:Y:S01]  /*78b0*/  LOP3.LUT P0, RZ, R2, 0x4, RZ, 0xc0, !PT ;  /* 0x0000000402ff7812 */ /* 0x000fe2000780c0ff */
[-C--:B------:R-:W-:Y:S01]  /*78c0*/  FMUL R104, R104, R43.reuse ;  /* 0x0000002b68687220 */ /* 0x080fe20000400000 */
[----:B------:R-:W-:Y:S01]  /*78d0*/  MOV R0, 0x20 ;  /* 0x0000002000007802 */ /* 0x000fe20000000f00 */
[----:B------:R-:W-:Y:S01]  /*78e0*/  FMUL R13, R107, R43 ;  /* 0x0000002b6b0d7220 */ /* 0x000fe20000400000 */
[----:B------:R-:W-:Y:S01]  /*78f0*/  F2FP.F16.F32.PACK_AB R7, R8, R7 ;  /* 0x000000070807723e */ /* 0x000fe200000000ff */
[----:B------:R-:W-:Y:S01]  /*7900*/  FMUL R14, R106, R43 ;  /* 0x0000002b6a0e7220 */ /* 0x000fe20000400000 */
[----:B------:R-:W-:Y:S01]  /*7910*/  F2FP.F16.F32.PACK_AB R9, R10, R9 ;  /* 0x000000090a09723e */ /* 0x000fe200000000ff */
        /* <DEDUP_REMOVED lines=49> */
[----:B------:R-:W-:Y:S02]  /*7c30*/  SEL R0, R0, 0xffffffe0, !P0 ;  /* 0xffffffe000007807 */ /* 0x000fe40004000000 */
[C---:B------:R-:W-:Y:S02]  /*7c40*/  LEA R23, R3.reuse, R23, 0x1 ;  /* 0x0000001703177211 */ /* 0x040fe400078e08ff */
[----:B------:R-:W-:Y:S01]  /*7c50*/  LEA R12, R3, R22, 0x1 ;  /* 0x00000016030c7211 */ /* 0x000fe200078e08ff */
[----:B------:R-:W-:Y:S06]  /*7c60*/  @P1 BRA `(.L_x_58) ;  /* 0x0000000000041947 */ /* 0x000fec0003800000 */
[----:B------:R-:W-:-:S04]  /*7c70*/  DEPBAR.LE SB0, 0x1 ;  /* 0x000080400000791a */ /* 0x000fc80000000000 */
.L_x_58:
[----:B------:R-:W-:Y:S05]  /*7c80*/  WARPSYNC.ALL ;  /* 0x0000000000007948 */ /* 0x000fea0003800000 */
[----:B------:R-:W-:Y:S01]  /*7c90*/  BAR.SYNC.DEFER_BLOCKING 0x1, 0x80 ;  /* 0x0042000000007b1d */ /* 0x000fe20000010000 */
[----:B------:R-:W-:Y:S02]  /*7ca0*/  IADD3 R3, R23, R0, RZ ;  /* 0x0000000017037210 */ /* 0x000fe40007ffe0ff */
[----:B------:R-:W-:Y:S02]  /*7cb0*/  F2FP.F16.F32.PACK_AB R104, R105, R104 ;  /* 0x000000686968723e */ /* 0x000fe400000000ff */
[----:B------:R-:W-:Y:S01]  /*7cc0*/  F2FP.F16.F32.PACK_AB R112, R113, R112 ;  /* 0x000000707170723e */ /* 0x000fe200000000ff */
[----:B------:R-:W-:Y:S01]  /*7cd0*/  BSSY B0, `(.L_x_59) ;  /* 0x000001d000007945 */ /* 0x000fe20003800000 */
[----:B------:R-:W-:-:S02]  /*7ce0*/  F2FP.F16.F32.PACK_AB R105, R13, R14 ;  /* 0x0000000e0d69723e */ /* 0x000fc400000000ff */
[----:B------:R-:W-:Y:S02]  /*7cf0*/  F2FP.F16.F32.PACK_AB R106, R109, R108 ;  /* 0x0000006c6d6a723e */ /* 0x000fe400000000ff */
[----:B------:R-:W-:Y:S02]  /*7d00*/  F2FP.F16.F32.PACK_AB R107, R15, R20 ;  /* 0x000000140f6b723e */ /* 0x000fe400000000ff */
[----:B------:R-:W-:Y:S02]  /*7d10*/  F2FP.F16.F32.PACK_AB R113, R21, R24 ;  /* 0x000000181571723e */ /* 0x000fe400000000ff */
[----:B------:R-:W-:Y:S02]  /*7d20*/  F2FP.F16.F32.PACK_AB R114, R117, R116 ;  /* 0x000000747572723e */ /* 0x000fe400000000ff */
[----:B------:R-:W-:Y:S02]  /*7d30*/  F2FP.F16.F32.PACK_AB R115, R25, R26 ;  /* 0x0000001a1973723e */ /* 0x000fe400000000ff */
[----:B------:R-:W-:Y:S01]  /*7d40*/  IADD3 R0, R0, 0x1000, R23 ;  /* 0x0000100000007810 */ /* 0x000fe20007ffe017 */
[----:B------:R1:W-:Y:S04]  /*7d50*/  STSM.16.M88.4 [R12+0x2de00], R4 ;  /* 0x02de00040c007844 */ /* 0x0003e80000000200 */
[----:B------:R1:W-:Y:S01]  /*7d60*/  STSM.16.M88.4 [R3], R8 ;  /* 0x0000000803007844 */ /* 0x0003e20000000200 */
[----:B------:R-:W-:Y:S01]  /*7d70*/  @!PT LDS RZ, [RZ] ;  /* 0x00000000fffff984 */ /* 0x000fe20000000800 */
[----:B------:R-:W-:Y:S01]  /*7d80*/  @!PT LDS RZ, [RZ] ;  /* 0x00000000fffff984 */ /* 0x000fe20000000800 */
[----:B------:R-:W-:Y:S01]  /*7d90*/  @!PT LDS RZ, [RZ] ;  /* 0x00000000fffff984 */ /* 0x000fe20000000800 */
[----:B------:R-:W-:Y:S01]  /*7da0*/  @!PT LDS RZ, [RZ] ;  /* 0x00000000fffff984 */ /* 0x000fe20000000800 */
[----:B------:R2:W-:Y:S06]  /*7db0*/  MEMBAR.ALL.CTA ;  /* 0x0000000000007992 */ /* 0x0005ec0000008000 */
[----:B--2---:R-:W2:Y:S02]  /*7dc0*/  FENCE.VIEW.ASYNC.S ;  /* 0x00000000000073c6 */ /* 0x004ea40000000000 */
[----:B--2---:R-:W-:Y:S06]  /*7dd0*/  BAR.SYNC.DEFER_BLOCKING 0x1, 0x80 ;  /* 0x0042000000007b1d */ /* 0x004fec0000010000 */
[----:B------:R-:W-:Y:S05]  /*7de0*/  @P1 BRA `(.L_x_60) ;  /* 0x00000000002c1947 */ /* 0x000fea0003800000 */
[----:B------:R-:W-:Y:S01]  /*7df0*/  R2UR UR40, R22 ;  /* 0x00000000162872ca */ /* 0x000fe200000e0000 */
[----:B------:R-:W-:Y:S02]  /*7e00*/  UIADD3 UR43, -UR45, URZ, URZ ;  /* 0x0000003f2d2b7290 */ /* 0x000fe4000fffe13f */
[----:B------:R-:W-:Y:S01]  /*7e10*/  UIADD3 UR6, UP0, UR50, 0x670, URZ ;  /* 0x0000067032067890 */ /* 0x000fe2000ff1e03f */
[----:B------:R-:W-:Y:S01]  /*7e20*/  ULDC UR4, c[0x0][0xa10] ;  /* 0x0002840000047ab9 */ /* 0x000fe20000000800 */
[----:B------:R-:W-:Y:S01]  /*7e30*/  UMOV UR41, URZ ;  /* 0x0000003f00297c82 */ /* 0x000fe20008000000 */
[----:B------:R-:W-:Y:S02]  /*7e40*/  UIMAD UR43, UR4, UR43, UR39 ;  /* 0x0000002b042b72a4 */ /* 0x000fe4000f8e0227 */
[----:B------:R-:W-:-:S05]  /*7e50*/  UIADD3.X UR7, URZ, UR51, URZ, UP0, !UPT ;  /* 0x000000333f077290 */ /* 0x000fca00087fe43f */
[----:B------:R-:W-:-:S09]  /*7e60*/  UIADD3 UR40, UR40, 0x2de00, URZ ;  /* 0x0002de0028287890 */ /* 0x000fd2000fffe03f */
[----:B------:R2:W-:Y:S01]  /*7e70*/  UTMASTG.4D [UR40], [UR6] ;  /* 0x00000028060073b5 */ /* 0x0005e20008018000 */
[----:B------:R0:W-:Y:S01]  /*7e80*/  UTMACMDFLUSH ;  /* 0x00000000000079b7 */ /* 0x0001e20000000000 */
[----:B--2---:R-:W-:-:S04]  /*7e90*/  DEPBAR.LE SB0, 0x1 ;  /* 0x000080400000791a */ /* 0x004fc80000000000 */
.L_x_60:
[----:B------:R-:W-:Y:S05]  /*7ea0*/  BSYNC B0 ;  /* 0x0000000000007941 */ /* 0x000fea0003800000 */
.L_x_59:
[----:B------:R-:W-:Y:S01]  /*7eb0*/  BAR.SYNC.DEFER_BLOCKING 0x1, 0x80 ;  /* 0x0042000000007b1d */ /* 0x000fe20000010000 */
[----:B------:R-:W-:Y:S02]  /*7ec0*/  F2FP.F16.F32.PACK_AB R120, R121, R120 ;  /* 0x000000787978723e */ /* 0x000fe400000000ff */
[----:B------:R-:W-:Y:S02]  /*7ed0*/  F2FP.F16.F32.PACK_AB R128, R129, R128 ;  /* 0x000000808180723e */ /* 0x000fe400000000ff */
[----:B------:R-:W-:Y:S01]  /*7ee0*/  F2FP.F16.F32.PACK_AB R121, R27, R28 ;  /* 0x0000001c1b79723e */ /* 0x000fe200000000ff */
[----:B------:R-:W-:Y:S01]  /*7ef0*/  BSSY B0, `(.L_x_61) ;  /* 0x000001b000007945 */ /* 0x000fe20003800000 */
[----:B------:R-:W-:Y:S02]  /*7f00*/  F2FP.F16.F32.PACK_AB R122, R125, R124 ;  /* 0x0000007c7d7a723e */ /* 0x000fe400000000ff */
[----:B------:R-:W-:Y:S02]  /*7f10*/  F2FP.F16.F32.PACK_AB R123, R29, R30 ;  /* 0x0000001e1d7b723e */ /* 0x000fe400000000ff */
[----:B------:R-:W-:-:S02]  /*7f20*/  F2FP.F16.F32.PACK_AB R129, R31, R32 ;  /* 0x000000201f81723e */ /* 0x000fc400000000ff */
[----:B------:R-:W-:Y:S02]  /*7f30*/  F2FP.F16.F32.PACK_AB R130, R133, R132 ;  /* 0x000000848582723e */ /* 0x000fe400000000ff */
[----:B------:R-:W-:Y:S01]  /*7f40*/  F2FP.F16.F32.PACK_AB R131, R33, R34 ;  /* 0x000000222183723e */ /* 0x000fe200000000ff */
[----:B------:R2:W-:Y:S04]  /*7f50*/  STSM.16.M88.4 [R23+0x1000], R104 ;  /* 0x0010006817007844 */ /* 0x0005e80000000200 */
[----:B------:R2:W-:Y:S01]  /*7f60*/  STSM.16.M88.4 [R0], R112 ;  /* 0x0000007000007844 */ /* 0x0005e20000000200 */
[----:B------:R-:W-:Y:S01]  /*7f70*/  @!PT LDS RZ, [RZ] ;  /* 0x00000000fffff984 */ /* 0x000fe20000000800 */
[----:B------:R-:W-:Y:S01]  /*7f80*/  @!PT LDS RZ, [RZ] ;  /* 0x00000000fffff984 */ /* 0x000fe20000000800 */
[----:B------:R-:W-:Y:S01]  /*7f90*/  @!PT LDS RZ, [RZ] ;  /* 0x00000000fffff984 */ /* 0x000fe20000000800 */
[----:B------:R-:W-:Y:S01]  /*7fa0*/  @!PT LDS RZ, [RZ] ;  /* 0x00000000fffff984 */ /* 0x000fe20000000800 */
[----:B------:R3:W-:Y:S06]  /*7fb0*/  MEMBAR.ALL.CTA ;  /* 0x0000000000007992 */ /* 0x0007ec0000008000 */
[----:B---3--:R-:W3:Y:S02]  /*7fc0*/  FENCE.VIEW.ASYNC.S ;  /* 0x00000000000073c6 */ /* 0x008ee40000000000 */
[----:B---3--:R-:W-:Y:S06]  /*7fd0*/  BAR.SYNC.DEFER_BLOCKING 0x1, 0x80 ;  /* 0x0042000000007b1d */ /* 0x008fec0000010000 */
[----:B------:R-:W-:Y:S05]  /*7fe0*/  @P1 BRA `(.L_x_62) ;  /* 0x00000000002c1947 */ /* 0x000fea0003800000 */
[----:B------:R-:W-:Y:S01]  /*7ff0*/  R2UR UR40, R22 ;  /* 0x00000000162872ca */ /* 0x000fe200000e0000 */
[----:B------:R-:W-:Y:S02]  /*8000*/  UIADD3 UR43, -UR45, URZ, URZ ;  /* 0x0000003f2d2b7290 */ /* 0x000fe4000fffe13f */
[----:B------:R-:W-:Y:S01]  /*8010*/  UIADD3 UR6, UP0, UR50, 0x670, URZ ;  /* 0x0000067032067890 */ /* 0x000fe2000ff1e03f */
[----:B------:R-:W-:Y:S01]  /*8020*/  ULDC UR4, c[0x0][0xa10] ;  /* 0x0002840000047ab9 */ /* 0x000fe20000000800 */
[----:B------:R-:W-:Y:S01]  /*8030*/  UMOV UR41, 0x20 ;  /* 0x0000002000297882 */ /* 0x000fe20000000000 */
[----:B------:R-:W-:Y:S02]  /*8040*/  UIMAD UR43, UR4, UR43, UR39 ;  /* 0x0000002b042b72a4 */ /* 0x000fe4000f8e0227 */
[----:B------:R-:W-:-:S05]  /*8050*/  UIADD3.X UR7, URZ, UR51, URZ, UP0, !UPT ;  /* 0x000000333f077290 */ /* 0x000fca00087fe43f */
[----:B------:R-:W-:-:S09]  /*8060*/  UIADD3 UR40, UR40, 0x2ee00, URZ ;  /* 0x0002ee0028287890 */ /* 0x000fd2000fffe03f */
[----:B------:R3:W-:Y:S01]  /*8070*/  UTMASTG.4D [UR40], [UR6] ;  /* 0x00000028060073b5 */ /* 0x0007e20008018000 */
[----:B------:R0:W-:Y:S01]  /*8080*/  UTMACMDFLUSH ;  /* 0x00000000000079b7 */ /* 0x0001e20000000000 */
[----:B---3--:R-:W-:-:S04]  /*8090*/  DEPBAR.LE SB0, 0x1 ;  /* 0x000080400000791a */ /* 0x008fc80000000000 */
.L_x_62:
[----:B------:R-:W-:Y:S05]  /*80a0*/  BSYNC B0 ;  /* 0x0000000000007941 */ /* 0x000fea0003800000 */
.L_x_61:
        /* <DEDUP_REMOVED lines=10> */
[----:B------:R3:W-:Y:S04]  /*8150*/  STSM.16.M88.4 [R23], R120 ;  /* 0x0000007817007844 */ /* 0x0007e80000000200 */
[----:B------:R3:W-:Y:S01]  /*8160*/  STSM.16.M88.4 [R3], R128 ;  /* 0x0000008003007844 */ /* 0x0007e20000000200 */
[----:B------:R-:W-:Y:S01]  /*8170*/  @!PT LDS RZ, [RZ] ;  /* 0x00000000fffff984 */ /* 0x000fe20000000800 */
[----:B------:R-:W-:Y:S01]  /*8180*/  @!PT LDS RZ, [RZ] ;  /* 0x00000000fffff984 */ /* 0x000fe20000000800 */
[----:B------:R-:W-:Y:S01]  /*8190*/  @!PT LDS RZ, [RZ] ;  /* 0x00000000fffff984 */ /* 0x000fe20000000800 */
[----:B------:R-:W-:Y:S01]  /*81a0*/  @!PT LDS RZ, [RZ] ;  /* 0x00000000fffff984 */ /* 0x000fe20000000800 */
[----:B------:R4:W-:Y:S06]  /*81b0*/  MEMBAR.ALL.CTA ;  /* 0x0000000000007992 */ /* 0x0009ec0000008000 */
[----:B----4-:R-:W4:Y:S02]  /*81c0*/  FENCE.VIEW.ASYNC.S ;  /* 0x00000000000073c6 */ /* 0x010f240000000000 */
[----:B----4-:R-:W-:Y:S06]  /*81d0*/  BAR.SYNC.DEFER_BLOCKING 0x1, 0x80 ;  /* 0x0042000000007b1d */ /* 0x010fec0000010000 */
[----:B------:R-:W-:Y:S05]  /*81e0*/  @P1 BRA `(.L_x_64) ;  /* 0x0000000000341947 */ /* 0x000fea0003800000 */
[----:B------:R-:W-:Y:S01]  /*81f0*/  R2UR UR8, R22 ;  /* 0x00000000160872ca */ /* 0x000fe200000e0000 */
[----:B------:R-:W-:Y:S02]  /*8200*/  UIADD3 UR11, -UR45, URZ, URZ ;  /* 0x0000003f2d0b7290 */ /* 0x000fe4000fffe13f */
[----:B------:R-:W-:Y:S01]  /*8210*/  UIADD3 UR6, UP0, UR50, 0x670, URZ ;  /* 0x0000067032067890 */ /* 0x000fe2000ff1e03f */
[----:B------:R-:W-:Y:S01]  /*8220*/  ULDC UR4, c[0x0][0xa10] ;  /* 0x0002840000047ab9 */ /* 0x000fe20000000800 */
[----:B------:R-:W-:Y:S01]  /*8230*/  UMOV UR9, 0x40 ;  /* 0x0000004000097882 */ /* 0x000fe20000000000 */
[----:B------:R-:W-:Y:S02]  /*8240*/  UIMAD UR11, UR4, UR11, UR39 ;  /* 0x0000000b040b72a4 */ /* 0x000fe4000f8e0227 */
[----:B------:R-:W-:Y:S01]  /*8250*/  UIADD3.X UR7, URZ, UR51, URZ, UP0, !UPT ;  /* 0x000000333f077290 */ /* 0x000fe200087fe43f */
[----:B------:R-:W-:Y:S01]  /*8260*/  UMOV UR10, UR42 ;  /* 0x0000002a000a7c82 */ /* 0x000fe20008000000 */
[----:B------:R-:W-:-:S03]  /*8270*/  UMOV UR12, UR44 ;  /* 0x0000002c000c7c82 */ /* 0x000fc60008000000 */
[----:B------:R-:W-:-:S09]  /*8280*/  UIADD3 UR8, UR8, 0x2de00, URZ ;  /* 0x0002de0008087890 */ /* 0x000fd2000fffe03f */
[----:B------:R4:W-:Y:S01]  /*8290*/  UTMASTG.4D [UR8], [UR6] ;  /* 0x00000008060073b5 */ /* 0x0009e20008018000 */
[----:B------:R0:W-:Y:S01]  /*82a0*/  UTMACMDFLUSH ;  /* 0x00000000000079b7 */ /* 0x0001e20000000000 */
[----:B----4-:R-:W-:-:S04]  /*82b0*/  DEPBAR.LE SB0, 0x1 ;  /* 0x000080400000791a */ /* 0x010fc80000000000 */
.L_x_64:
[----:B------:R-:W-:Y:S05]  /*82c0*/  BSYNC B0 ;  /* 0x0000000000007941 */ /* 0x000fea0003800000 */
.L_x_63:
[----:B------:R-:W-:Y:S06]  /*82d0*/  BAR.SYNC.DEFER_BLOCKING 0x1, 0x80 ;  /* 0x0042000000007b1d */ /* 0x000fec0000010000 */
[----:B------:R-:W-:Y:S01]  /*82e0*/  BSSY B0, `(.L_x_65) ;  /* 0x0000017000007945 */ /* 0x000fe20003800000 */
[----:B------:R4:W-:Y:S04]  /*82f0*/  STSM.16.M88.4 [R23+0x1000], R136 ;  /* 0x0010008817007844 */ /* 0x0009e80000000200 */
[----:B------:R4:W-:Y:S01]  /*8300*/  STSM.16.M88.4 [R0], R144 ;  /* 0x0000009000007844 */ /* 0x0009e20000000200 */
[----:B------:R-:W-:Y:S01]  /*8310*/  @!PT LDS RZ, [RZ] ;  /* 0x00000000fffff984 */ /* 0x000fe20000000800 */
[----:B------:R-:W-:Y:S01]  /*8320*/  @!PT LDS RZ, [RZ] ;  /* 0x00000000fffff984 */ /* 0x000fe20000000800 */
[----:B------:R-:W-:Y:S01]  /*8330*/  @!PT LDS RZ, [RZ] ;  /* 0x00000000fffff984 */ /* 0x000fe20000000800 */
[----:B------:R-:W-:Y:S01]  /*8340*/  @!PT LDS RZ, [RZ] ;  /* 0x00000000fffff984 */ /* 0x000fe20000000800 */
[----:B------:R5:W-:Y:S06]  /*8350*/  MEMBAR.ALL.CTA ;  /* 0x0000000000007992 */ /* 0x000bec0000008000 */
[----:B-----5:R-:W5:Y:S02]  /*8360*/  FENCE.VIEW.ASYNC.S ;  /* 0x00000000000073c6 */ /* 0x020f640000000000 */
[----:B-----5:R-:W-:Y:S06]  /*8370*/  BAR.SYNC.DEFER_BLOCKING 0x1, 0x80 ;  /* 0x0042000000007b1d */ /* 0x020fec0000010000 */
        /* <DEDUP_REMOVED lines=11> */
[----:B------:R1:W-:Y:S02]  /*8430*/  UTMASTG.4D [UR8], [UR6] ;  /* 0x00000008060073b5 */ /* 0x0003e40008018000 */
[----:B-1----:R0:W-:Y:S02]  /*8440*/  UTMACMDFLUSH ;  /* 0x00000000000079b7 */ /* 0x0021e40000000000 */
.L_x_66:
[----:B------:R-:W-:Y:S05]  /*8450*/  BSYNC B0 ;  /* 0x0000000000007941 */ /* 0x000fea0003800000 */
.L_x_65:
[----:B------:R-:W5:Y:S01]  /*8460*/  S2UR UR6, SR_CgaCtaId ;  /* 0x00000000000679c3 */ /* 0x000f620000008800 */
[----:B------:R-:W-:Y:S01]  /*8470*/  ULEA UR4, UR48, 0xfffffff8, 0x3 ;  /* 0xfffffff830047891 */ /* 0x000fe2000f8e183f */
[----:B------:R-:W-:-:S04]  /*8480*/  DEPBAR.LE SB0, 0x0 ;  /* 0x000080000000791a */ /* 0x000fc80000000000 */
[----:B------:R-:W-:Y:S01]  /*8490*/  ULOP3.LUT UR4, UR4, 0x8, URZ, 0xc0, !UPT ;  /* 0x0000000804047892 */ /* 0x000fe2000f8ec03f */
[----:B------:R-:W-:Y:S01]  /*84a0*/  LOP3.LUT R19, R19, 0x1, RZ, 0x3c, !PT ;  /* 0x0000000113137812 */ /* 0x000fe200078e3cff */
[----:B------:R-:W-:Y:S02]  /*84b0*/  UMOV UR5, 0x400 ;  /* 0x0000040000057882 */ /* 0x000fe40000000000 */
[----:B------:R-:W-:-:S06]  /*84c0*/  ULOP3.LUT UR4, UR4, 0x18, URZ, 0x3c, !UPT ;  /* 0x0000001804047892 */ /* 0x000fcc000f8e3c3f */
[----:B--2-4-:R-:W-:Y:S01]  /*84d0*/  MOV R0, UR4 ;  /* 0x0000000400007c02 */ /* 0x014fe20008000f00 */
[----:B------:R-:W-:Y:S02]  /*84e0*/  ULDC UR4, c[0x0][0xc] ;  /* 0x0000030000047ab9 */ /* 0x000fe40000000800 */
[----:B------:R-:W-:Y:S01]  /*84f0*/  IADD3 R17, R17, UR4, RZ ;  /* 0x0000000411117c10 */ /* 0x000fe2000fffe0ff */
[----:B------:R-:W-:-:S03]  /*8500*/  ULDC UR4, c[0x0][0xa00] ;  /* 0x0002800000047ab9 */ /* 0x000fc60000000800 */
[----:B------:R-:W-:Y:S01]  /*8510*/  ISETP.GE.AND P0, PT, R17, UR4, PT ;  /* 0x0000000411007c0c */ /* 0x000fe2000bf06270 */
[----:B-----5:R-:W-:-:S09]  /*8520*/  ULEA UR5, UR6, UR5, 0x18 ;  /* 0x0000000506057291 */ /* 0x020fd2000f8ec03f */
[----:B------:R2:W-:Y:S03]  /*8530*/  SYNCS.ARRIVE.TRANS64.A1T0 RZ, [R0+UR5+0x34490], RZ ;  /* 0x034490ff00ff79a7 */ /* 0x0005e60008100005 */
[----:B------:R-:W-:Y:S05]  /*8540*/  @!P0 BRA `(.L_x_67) ;  /* 0xffffff8400bc8947 */ /* 0x000fea000383ffff */
[----:B------:R-:W-:Y:S05]  /*8550*/  EXIT ;  /* 0x000000000000794d */ /* 0x000fea0003800000 */
.L_x_6:
[----:B------:R-:W-:-:S08]  /*8560*/  NOP ;  /* 0x0000000000007918 */ /* 0x000fd00000000000 */
[----:B------:R-:W2:-:S00]  /*8570*/  USETMAXREG.DEALLOC.CTAPOOL 0x18 ;  /* 0x00000018000079c8 */ /* 0x000e8000080e0500 */
[----:B------:R-:W-:-:S13]  /*8580*/  PLOP3.LUT P3, PT, PT, PT, UP0, 0x80, 0x0 ;  /* 0x000000000000781c */ /* 0x000fda0003f6f008 */
[----:B--2---:R-:W-:Y:S05]  /*8590*/  @!P3 BRA `(.L_x_68) ;  /* 0x000000080064b947 */ /* 0x004fea0003800000 */
[----:B------:R-:W-:-:S13]  /*85a0*/  PLOP3.LUT P2, PT, PT, PT, UP1, 0x80, 0x0 ;  /* 0x000000000000781c */ /* 0x000fda0003f4f018 */
[----:B-1----:R-:W-:Y:S05]  /*85b0*/  @P2 EXIT ;  /* 0x000000000000294d */ /* 0x002fea0003800000 */
[----:B------:R-:W-:Y:S02]  /*85c0*/  ULDC UR4, c[0x0][0xa00] ;  /* 0x0002800000047ab9 */ /* 0x000fe40000000800 */
[----:B------:R-:W-:-:S13]  /*85d0*/  ISETP.GE.AND P2, PT, R17, UR4, PT ;  /* 0x0000000411007c0c */ /* 0x000fda000bf46270 */
[----:B------:R-:W-:Y:S05]  /*85e0*/  @P2 EXIT ;  /* 0x000000000000294d */ /* 0x000fea0003800000 */
[----:B------:R-:W-:Y:S01]  /*85f0*/  LOP3.LUT P2, RZ, R2, 0x1f, RZ, 0xc0, !PT ;  /* 0x0000001f02ff7812 */ /* 0x000fe2000784c0ff */
[----:B------:R-:W-:Y:S01]  /*8600*/  BSSY B0, `(.L_x_69) ;  /* 0x0000091000007945 */ /* 0x000fe20003800000 */
[----:B------:R-:W-:Y:S01]  /*8610*/  MOV R4, 0x1 ;  /* 0x0000000100047802 */ /* 0x000fe20000000f00 */
[----:B------:R-:W-:Y:S01]  /*8620*/  ULOP3.LUT UR18, UR46, 0x2, URZ, 0xfc, !UPT ;  /* 0x000000022e127892 */ /* 0x000fe2000f8efc3f */
[----:B------:R-:W-:Y:S01]  /*8630*/  PLOP3.LUT P0, PT, P2, P0, PT, 0x2a, 0x0 ;  /* 0x000000000000781c */ /* 0x000fe20001700572 */
[----:B------:R-:W-:Y:S01]  /*8640*/  ULDC UR19, c[0x0][0xc] ;  /* 0x0000030000137ab9 */ /* 0x000fe20000000800 */
[----:B------:R-:W-:Y:S01]  /*8650*/  MOV R0, RZ ;  /* 0x000000ff00007202 */ /* 0x000fe20000000f00 */
[----:B------:R-:W-:Y:S01]  /*8660*/  ULDC.64 UR16, c[0x0][0x198] ;  /* 0x0000660000107ab9 */ /* 0x000fe20000000a00 */
[----:B------:R-:W-:Y:S01]  /*8670*/  MOV R5, 0x1 ;  /* 0x0000000100057802 */ /* 0x000fe20000000f00 */
[----:B------:R-:W-:-:S08]  /*8680*/  ULDC UR20, c[0x0][0xa00] ;  /* 0x0002800000147ab9 */ /* 0x000fd00000000800 */
.L_x_84:
[----:B------:R-:W1:Y:S01]  /*8690*/  LDC R6, c[0x0][0xa04] ;  /* 0x00028100ff067b82 */ /* 0x000e620000000800 */
[----:B------:R-:W-:Y:S01]  /*86a0*/  MOV R7, R17 ;  /* 0x0000001100077202 */ /* 0x000fe20000000f00 */
[----:B------:R-:W-:-:S06]  /*86b0*/  UMOV UR4, 0xffffffff ;  /* 0xffffffff00047882 */ /* 0x000fcc0000000000 */
[----:B------:R-:W2:Y:S08]  /*86c0*/  LDC R10, c[0x0][0xa10] ;  /* 0x00028400ff0a7b82 */ /* 0x000eb00000000800 */
[----:B------:R-:W3:Y:S01]  /*86d0*/  LDC R13, c[0x0][0xa1c] ;  /* 0x00028700ff0d7b82 */ /* 0x000ee20000000800 */
[----:B-1----:R-:W-:Y:S02]  /*86e0*/  ISETP.NE.AND P2, PT, R6, 0x1, PT ;  /* 0x000000010600780c */ /* 0x002fe40003f45270 */
[----:B--2---:R-:W-:-:S11]  /*86f0*/  ISETP.NE.AND P3, PT, R10, 0x1, PT ;  /* 0x000000010a00780c */ /* 0x004fd60003f65270 */
[----:B------:R-:W1:Y:S01]  /*8700*/  @P2 LDC.64 R8, c[0x0][0xa08] ;  /* 0x00028200ff082b82 */ /* 0x000e620000000a00 */
[----:B---3--:R-:W-:-:S07]  /*8710*/  ISETP.NE.AND P4, PT, R13, 0x1, PT ;  /* 0x000000010d00780c */ /* 0x008fce0003f85270 */
[----:B------:R-:W2:Y:S08]  /*8720*/  @P3 LDC R12, c[0x0][0xa14] ;  /* 0x00028500ff0c3b82 */ /* 0x000eb00000000800 */
[----:B------:R-:W3:Y:S08]  /*8730*/  @P3 LDC R11, c[0x0][0xa18] ;  /* 0x00028600ff0b3b82 */ /* 0x000ef00000000800 */
[----:B------:R-:W4:Y:S01]  /*8740*/  @P4 LDC.64 R2, c[0x0][0xa20] ;  /* 0x00028800ff024b82 */ /* 0x000f220000000a00 */
[----:B-1----:R-:W-:-:S05]  /*8750*/  @P2 IMAD.HI.U32 R8, R17, R8, RZ ;  /* 0x0000000811082227 */ /* 0x002fca00078e00ff */
[----:B------:R-:W-:-:S04]  /*8760*/  @P2 SHF.R.U32.HI R7, RZ, R9, R8 ;  /* 0x00000009ff072219 */ /* 0x000fc80000011608 */
[----:B------:R-:W-:Y:S01]  /*8770*/  MOV R9, R7 ;  /* 0x0000000700097202 */ /* 0x000fe20000000f00 */
[----:B--2---:R-:W-:-:S05]  /*8780*/  @P3 IMAD.HI.U32 R8, R7, R12, RZ ;  /* 0x0000000c07083227 */ /* 0x004fca00078e00ff */
[----:B---3--:R-:W-:-:S05]  /*8790*/  @P3 SHF.R.U32.HI R9, RZ, R11, R8 ;  /* 0x0000000bff093219 */ /* 0x008fca0000011608 */
[----:B----4-:R-:W-:Y:S01]  /*87a0*/  @P4 IMAD.HI.U32 R8, R9, R2, RZ ;  /* 0x0000000209084227 */ /* 0x010fe200078e00ff */
[----:B------:R-:W-:-:S04]  /*87b0*/  MOV R2, R9 ;  /* 0x0000000900027202 */ /* 0x000fc80000000f00 */
[----:B------:R-:W-:Y:S02]  /*87c0*/  @P4 SHF.R.U32.HI R2, RZ, R3, R8 ;  /* 0x00000003ff024219 */ /* 0x000fe40000011608 */
[----:B------:R-:W-:Y:S02]  /*87d0*/  IADD3 R3, -R9, RZ, RZ ;  /* 0x000000ff09037210 */ /* 0x000fe40007ffe1ff */
[----:B------:R-:W-:-:S03]  /*87e0*/  IADD3 R2, -R2, RZ, RZ ;  /* 0x000000ff02027210 */ /* 0x000fc60007ffe1ff */
[----:B------:R-:W-:Y:S02]  /*87f0*/  IMAD R10, R10, R3, R7 ;  /* 0x000000030a0a7224 */ /* 0x000fe400078e0207 */
[----:B------:R-:W-:Y:S01]  /*8800*/  IMAD R2, R13, R2, R9 ;  /* 0x000000020d027224 */ /* 0x000fe200078e0209 */
[----:B------:R-:W-:Y:S06]  /*8810*/  BRA.DIV UR4, `(.L_x_70) ;  /* 0x0000001a04647947 */ /* 0x000fec000b800000 */
[----:B------:R-:W-:-:S13]  /*8820*/  ELECT P6, URZ, PT ;  /* 0x00000000003f782f */ /* 0x000fda00038c0000 */
.L_x_121:
[----:B------:R-:W-:Y:S01]  /*8830*/  IADD3 R3, -R7, RZ, RZ ;  /* 0x000000ff07037210 */ /* 0x000fe20007ffe1ff */
[----:B------:R-:W-:Y:S04]  /*8840*/  BSSY B1, `(.L_x_71) ;  /* 0x000002f000017945 */ /* 0x000fe80003800000 */
[----:B------:R-:W-:Y:S01]  /*8850*/  IMAD R3, R6, R3, R17 ;  /* 0x0000000306037224 */ /* 0x000fe200078e0211 */
[----:B------:R-:W-:-:S04]  /*8860*/  MOV R6, RZ ;  /* 0x000000ff00067202 */ /* 0x000fc80000000f00 */
[----:B------:R-:W-:Y:S01]  /*8870*/  SHF.L.U32 R3, R3, 0x7, RZ ;  /* 0x0000000703037819 */ /* 0x000fe200000006ff */
[----:B------:R-:W-:Y:S06]  /*8880*/  @!P6 BRA `(.L_x_72) ;  /* 0x0000000000a8e947 */ /* 0x000fec0003800000 */
[----:B------:R-:W1:Y:S01]  /*8890*/  S2R R7, SR_CgaCtaId ;  /* 0x0000000000077919 */ /* 0x000e620000008800 */
[----:B------:R-:W-:-:S04]  /*88a0*/  MOV R6, 0x400 ;  /* 0x0000040000067802 */ /* 0x000fc80000000f00 */
[----:B-1----:R-:W-:Y:S02]  /*88b0*/  LEA R9, R7, R6, 0x18 ;  /* 0x0000000607097211 */ /* 0x002fe400078ec0ff */
[----:B------:R-:W-:Y:S02]  /*88c0*/  SHF.L.U32 R6, R5, 0x1f, RZ ;  /* 0x0000001f05067819 */ /* 0x000fe400000006ff */
[----:B------:R-:W-:-:S04]  /*88d0*/  LEA R7, R0, R9, 0x3 ;  /* 0x0000000900077211 */ /* 0x000fc800078e18ff */
[----:B------:R-:W1:Y:S02]  /*88e0*/  SYNCS.PHASECHK.TRANS64.TRYWAIT P2, [R7+URZ+0x34460], R6 ;  /* 0x03446006070075a7 */ /* 0x000e64000804017f */
[----:B-1----:R-:W-:Y:S05]  /*88f0*/  @!P2 BRA `(.L_x_73) ;  /* 0x00000018004ca947 */ /* 0x002fea0003800000 */
.L_x_122:
[----:B------:R-:W-:Y:S01]  /*8900*/  UPRMT UR4, UR18, 0x9910, URZ ;  /* 0x0000991012047896 */ /* 0x000fe2000800003f */
[----:B-1----:R-:W-:-:S03]  /*8910*/  @P1 MOV R6, 0x4000 ;  /* 0x0000400000061802 */ /* 0x002fc60000000f00 */
[----:B------:R-:W-:Y:S01]  /*8920*/  UISETP.NE.AND UP0, UPT, UR4, 0x2, UPT ;  /* 0x000000020400788c */ /* 0x000fe2000bf05270 */
[----:B------:R1:W-:Y:S05]  /*8930*/  @P1 SYNCS.ARRIVE.TRANS64 RZ, [R7+URZ+0x34450], R6 ;  /* 0x0344500607ff19a7 */ /* 0x0003ea000800003f */
[----:B------:R-:W-:-:S13]  /*8940*/  PLOP3.LUT P2, PT, PT, PT, UP0, 0x80, 0x0 ;  /* 0x000000000000781c */ /* 0x000fda0003f4f008 */
[----:B-1----:R-:W-:Y:S05]  /*8950*/  @P2 BRA `(.L_x_74) ;  /* 0x0000000000042947 */ /* 0x002fea0003800000 */
[----:B------:R-:W-:Y:S01]  /*8960*/  BPT.TRAP 0x1 ;  /* 0x000000040000795c */ /* 0x000fe20000300000 */
.L_x_74:
[----:B------:R-:W-:Y:S05]  /*8970*/  @P0 BRA `(.L_x_75) ;  /* 0x0000000000040947 */ /* 0x000fea0003800000 */
[----:B------:R-:W-:Y:S01]  /*8980*/  BPT.TRAP 0x1 ;  /* 0x000000040000795c */ /* 0x000fe20000300000 */
.L_x_75:
[----:B------:R-:W-:Y:S01]  /*8990*/  R2UR UR5, R9 ;  /* 0x00000000090572ca */ /* 0x000fe200000e0000 */
[----:B------:R-:W-:Y:S01]  /*89a0*/  UIADD3 UR4, UP0, UR16, 0xf0, URZ ;  /* 0x000000f010047890 */ /* 0x000fe2000ff1e03f */
[----:B------:R-:W-:Y:S01]  /*89b0*/  R2UR UR8, R0 ;  /* 0x00000000000872ca */ /* 0x000fe200000e0000 */
[----:B------:R-:W-:Y:S01]  /*89c0*/  UMOV UR10, URZ ;  /* 0x0000003f000a7c82 */ /* 0x000fe20008000000 */
[----:B------:R-:W-:Y:S01]  /*89d0*/  R2UR UR9, R7 ;  /* 0x00000000070972ca */ /* 0x000fe200000e0000 */
[----:B------:R-:W-:Y:S01]  /*89e0*/  UMOV UR6, 0x0 ;  /* 0x0000000000067882 */ /* 0x000fe20000000000 */
[----:B------:R-:W-:Y:S01]  /*89f0*/  R2UR UR11, R3 ;  /* 0x00000000030b72ca */ /* 0x000fe200000e0000 */
[----:B------:R-:W-:Y:S01]  /*8a00*/  UMOV UR7, 0x10000000 ;  /* 0x1000000000077882 */ /* 0x000fe20000000000 */
[----:B------:R-:W-:Y:S01]  /*8a10*/  R2UR UR12, R10 ;  /* 0x000000000a0c72ca */ /* 0x000fe200000e0000 */
[----:B------:R-:W-:Y:S01]  /*8a20*/  UMOV UR15, 0x40 ;  /* 0x00000040000f7882 */ /* 0x000fe20000000000 */
[----:B------:R-:W-:-:S02]  /*8a30*/  R2UR UR13, R2 ;  /* 0x00000000020d72ca */ /* 0x000fc400000e0000 */
[----:B------:R-:W-:-:S03]  /*8a40*/  IADD3 R0, R0, 0x1, RZ ;  /* 0x0000000100007810 */ /* 0x000fc60007ffe0ff */
[----:B------:R-:W-:Y:S01]  /*8a50*/  ULEA UR8, UR8, UR5, 0xe ;  /* 0x0000000508087291 */ /* 0x000fe2000f8e703f */
[C---:B------:R-:W-:Y:S01]  /*8a60*/  ISETP.NE.AND P2, PT, R0.reuse, 0x2, PT ;  /* 0x000000020000780c */ /* 0x040fe20003f45270 */
[----:B------:R-:W-:Y:S02]  /*8a70*/  UIADD3 UR9, UR9, 0x34450, URZ ;  /* 0x0003445009097890 */ /* 0x000fe4000fffe03f */
[----:B------:R-:W-:Y:S01]  /*8a80*/  UIADD3.X UR5, URZ, UR17, URZ, UP0, !UPT ;  /* 0x000000113f057290 */ /* 0x000fe200087fe43f */
[----:B------:R-:W-:Y:S01]  /*8a90*/  SEL R6, RZ, 0x1, P2 ;  /* 0x00000001ff067807 */ /* 0x000fe20001000000 */
[----:B------:R-:W-:Y:S01]  /*8aa0*/  UIADD3 UR14, UR8, 0x2000, URZ ;  /* 0x00002000080e7890 */ /* 0x000fe2000fffe03f */
[----:B------:R-:W-:Y:S02]  /*8ab0*/  SEL R0, R0, RZ, P2 ;  /* 0x000000ff00007207 */ /* 0x000fe40001000000 */
[----:B------:R-:W-:Y:S02]  /*8ac0*/  LOP3.LUT R5, R5, R6, RZ, 0x3c, !PT ;  /* 0x0000000605057212 */ /* 0x000fe400078e3cff */
[----:B------:R-:W-:-:S02]  /*8ad0*/  MOV R6, 0x40 ;  /* 0x0000004000067802 */ /* 0x000fc40000000f00 */
[----:B------:R1:W-:Y:S02]  /*8ae0*/  UTMALDG.4D [UR8], [UR4], desc[UR6] ;  /* 0x00000608040075b4 */ /* 0x0003e40008019000 */
[----:B-1----:R-:W-:Y:S01]  /*8af0*/  UMOV UR8, UR14 ;  /* 0x0000000e00087c82 */ /* 0x002fe20008000000 */
[----:B------:R-:W-:Y:S02]  /*8b00*/  UMOV UR10, UR15 ;  /* 0x0000000f000a7c82 */ /* 0x000fe40008000000 */
[----:B------:R1:W-:Y:S02]  /*8b10*/  UTMALDG.4D [UR8], [UR4], desc[UR6] ;  /* 0x00000608040075b4 */ /* 0x0003e40008019000 */
[----:B-1----:R-:W-:Y:S01]  /*8b20*/  NOP ;  /* 0x0000000000007918 */ /* 0x002fe20000000000 */
.L_x_72:
[----:B------:R-:W-:Y:S05]  /*8b30*/  BSYNC B1 ;  /* 0x0000000000017941 */ /* 0x000fea0003800000 */
.L_x_71:
[----:B------:R-:W-:Y:S01]  /*8b40*/  LOP3.LUT P2, RZ, R4, 0xff, RZ, 0xc0, !PT ;  /* 0x000000ff04ff7812 */ /* 0x000fe2000784c0ff */
[----:B------:R-:W-:-:S12]  /*8b50*/  BSSY B1, `(.L_x_76) ;  /* 0x0000009000017945 */ /* 0x000fd80003800000 */
[----:B------:R-:W-:Y:S05]  /*8b60*/  @!P2 BRA `(.L_x_77) ;  /* 0x00000000001ca947 */ /* 0x000fea0003800000 */
[----:B------:R-:W1:Y:S01]  /*8b70*/  S2R R7, SR_CgaCtaId ;  /* 0x0000000000077919 */ /* 0x000e620000008800 */
[----:B------:R-:W-:-:S04]  /*8b80*/  MOV R4, 0x400 ;  /* 0x0000040000047802 */ /* 0x000fc80000000f00 */
[----:B-1----:R-:W-:Y:S02]  /*8b90*/  LEA R7, R7, R4, 0x18 ;  /* 0x0000000407077211 */ /* 0x002fe400078ec0ff */
[----:B------:R-:W-:Y:S02]  /*8ba0*/  SHF.L.U32 R4, RZ, 0x1f, RZ ;  /* 0x0000001fff047819 */ /* 0x000fe400000006ff */
[----:B------:R1:W-:Y:S02]  /*8bb0*/  SYNCS.ARRIVE.TRANS64.A1T0 RZ, [R7+URZ+0x344b0], RZ ;  /* 0x0344b0ff07ff79a7 */ /* 0x0003e4000810003f */
[----:B------:R-:W2:Y:S02]  /*8bc0*/  SYNCS.PHASECHK.TRANS64.TRYWAIT P2, [R7+URZ+0x344b0], R4 ;  /* 0x0344b004070075a7 */ /* 0x000ea4000804017f */
[----:B-12---:R-:W-:Y:S05]  /*8bd0*/  @!P2 BRA `(.L_x_78) ;  /* 0x0000001400a8a947 */ /* 0x006fea0003800000 */
.L_x_77:
[----:B------:R-:W-:Y:S05]  /*8be0*/  BSYNC B1 ;  /* 0x0000000000017941 */ /* 0x000fea0003800000 */
.L_x_76:
[----:B------:R-:W-:Y:S04]  /*8bf0*/  BSSY B1, `(.L_x_79) ;  /* 0x000002d000017945 */ /* 0x000fe80003800000 */
[----:B------:R-:W-:Y:S05]  /*8c00*/  @!P6 BRA `(.L_x_80) ;  /* 0x0000000000ace947 */ /* 0x000fea0003800000 */
[----:B-1----:R-:W1:Y:S01]  /*8c10*/  S2R R7, SR_CgaCtaId ;  /* 0x0000000000077919 */ /* 0x002e620000008800 */
[----:B------:R-:W-:Y:S02]  /*8c20*/  MOV R4, 0x400 ;  /* 0x0000040000047802 */ /* 0x000fe40000000f00 */
[----:B------:R-:W-:Y:S02]  /*8c30*/  SHF.L.U32 R9, R5, 0x1f, RZ ;  /* 0x0000001f05097819 */ /* 0x000fe400000006ff */
[----:B-1----:R-:W-:-:S04]  /*8c40*/  LEA R7, R7, R4, 0x18 ;  /* 0x0000000407077211 */ /* 0x002fc800078ec0ff */
[----:B------:R-:W-:-:S04]  /*8c50*/  LEA R4, R0, R7, 0x3 ;  /* 0x0000000700047211 */ /* 0x000fc800078e18ff */
[----:B------:R-:W1:Y:S02]  /*8c60*/  SYNCS.PHASECHK.TRANS64.TRYWAIT P2, [R4+URZ+0x34460], R9 ;  /* 0x03446009040075a7 */ /* 0x000e64000804017f */
[----:B-1----:R-:W-:Y:S05]  /*8c70*/  @!P2 BRA `(.L_x_81) ;  /* 0x000000140094a947 */ /* 0x002fea0003800000 */
.L_x_123:
[----:B------:R-:W-:Y:S01]  /*8c80*/  UPRMT UR4, UR18, 0x9910, URZ ;  /* 0x0000991012047896 */ /* 0x000fe2000800003f */
[----:B-1----:R-:W-:-:S03]  /*8c90*/  @P1 MOV R9, 0x4000 ;  /* 0x0000400000091802 */ /* 0x002fc60000000f00 */
[----:B------:R-:W-:Y:S01]  /*8ca0*/  UISETP.NE.AND UP0, UPT, UR4, 0x2, UPT ;  /* 0x000000020400788c */ /* 0x000fe2000bf05270 */
[----:B------:R1:W-:Y:S05]  /*8cb0*/  @P1 SYNCS.ARRIVE.TRANS64 RZ, [R4+URZ+0x34450], R9 ;  /* 0x0344500904ff19a7 */ /* 0x0003ea000800003f */
[----:B------:R-:W-:-:S13]  /*8cc0*/  PLOP3.LUT P2, PT, PT, PT, UP0, 0x80, 0x0 ;  /* 0x000000000000781c */ /* 0x000fda0003f4f008 */
[----:B-1----:R-:W-:Y:S05]  /*8cd0*/  @P2 BRA `(.L_x_82) ;  /* 0x0000000000042947 */ /* 0x002fea0003800000 */
[----:B------:R-:W-:Y:S01]  /*8ce0*/  BPT.TRAP 0x1 ;  /* 0x000000040000795c */ /* 0x000fe20000300000 */
.L_x_82:
[----:B------:R-:W-:Y:S05]  /*8cf0*/  @P0 BRA `(.L_x_83) ;  /* 0x0000000000040947 */ /* 0x000fea0003800000 */
[----:B------:R-:W-:Y:S01]  /*8d00*/  BPT.TRAP 0x1 ;  /* 0x000000040000795c */ /* 0x000fe20000300000 */
.L_x_83:
        /* <DEDUP_REMOVED lines=8> */
[----:B------:R-:W-:Y:S02]  /*8d90*/  R2UR UR9, R4 ;  /* 0x00000000040972ca */ /* 0x000fe400000e0000 */
[----:B------:R-:W-:-:S02]  /*8da0*/  R2UR UR12, R10 ;  /* 0x000000000a0c72ca */ /* 0x000fc400000e0000 */
[----:B------:R-:W-:Y:S02]  /*8db0*/  R2UR UR13, R2 ;  /* 0x00000000020d72ca */ /* 0x000fe400000e0000 */
[----:B------:R-:W-:Y:S01]  /*8dc0*/  IADD3 R0, R0, 0x1, RZ ;  /* 0x0000000100007810 */ /* 0x000fe20007ffe0ff */
[----:B------:R-:W-:Y:S02]  /*8dd0*/  ULEA UR8, UR8, UR5, 0xe ;  /* 0x0000000508087291 */ /* 0x000fe4000f8e703f */
[----:B------:R-:W-:Y:S01]  /*8de0*/  UIADD3.X UR5, URZ, UR17, URZ, UP0, !UPT ;  /* 0x000000113f057290 */ /* 0x000fe200087fe43f */
[C---:B------:R-:W-:Y:S01]  /*8df0*/  ISETP.NE.AND P2, PT, R0.reuse, 0x2, PT ;  /* 0x000000020000780c */ /* 0x040fe20003f45270 */
[----:B------:R-:W-:Y:S02]  /*8e00*/  UIADD3 UR11, UR11, UR6, URZ ;  /* 0x000000060b0b7290 */ /* 0x000fe4000fffe03f */
[----:B------:R-:W-:Y:S01]  /*8e10*/  UIADD3 UR9, UR9, 0x34450, URZ ;  /* 0x0003445009097890 */ /* 0x000fe2000fffe03f */
[----:B------:R-:W-:Y:S01]  /*8e20*/  SEL R2, RZ, 0x1, P2 ;  /* 0x00000001ff027807 */ /* 0x000fe20001000000 */
[----:B------:R-:W-:Y:S01]  /*8e30*/  UIADD3 UR14, UR8, 0x2000, URZ ;  /* 0x00002000080e7890 */ /* 0x000fe2000fffe03f */
[----:B------:R-:W-:Y:S01]  /*8e40*/  SEL R0, R0, RZ, P2 ;  /* 0x000000ff00007207 */ /* 0x000fe20001000000 */
[----:B------:R-:W-:Y:S01]  /*8e50*/  UMOV UR6, 0x0 ;  /* 0x0000000000067882 */ /* 0x000fe20000000000 */
[----:B------:R-:W-:-:S04]  /*8e60*/  LOP3.LUT R5, R5, R2, RZ, 0x3c, !PT ;  /* 0x0000000205057212 */ /* 0x000fc800078e3cff */
[----:B------:R1:W-:Y:S02]  /*8e70*/  UTMALDG.4D [UR8], [UR4], desc[UR6] ;  /* 0x00000608040075b4 */ /* 0x0003e40008019000 */
[----:B-1----:R-:W-:Y:S01]  /*8e80*/  UMOV UR8, UR14 ;  /* 0x0000000e00087c82 */ /* 0x002fe20008000000 */
[----:B------:R-:W-:Y:S02]  /*8e90*/  UMOV UR10, UR15 ;  /* 0x0000000f000a7c82 */ /* 0x000fe40008000000 */
[----:B------:R2:W-:Y:S02]  /*8ea0*/  UTMALDG.4D [UR8], [UR4], desc[UR6] ;  /* 0x00000608040075b4 */ /* 0x0005e40008019000 */
[----:B--2---:R-:W-:Y:S01]  /*8eb0*/  NOP ;  /* 0x0000000000007918 */ /* 0x004fe20000000000 */
.L_x_80:
[----:B------:R-:W-:Y:S05]  /*8ec0*/  BSYNC B1 ;  /* 0x0000000000017941 */ /* 0x000fea0003800000 */
.L_x_79:
[----:B------:R-:W-:Y:S02]  /*8ed0*/  IADD3 R17, R17, UR19, RZ ;  /* 0x0000001311117c10 */ /* 0x000fe4000fffe0ff */
[----:B-1----:R-:W-:Y:S02]  /*8ee0*/  PRMT R4, RZ, 0x7610, R4 ;  /* 0x00007610ff047816 */ /* 0x002fe40000000004 */
[----:B------:R-:W-:-:S13]  /*8ef0*/  ISETP.GE.AND P2, PT, R17, UR20, PT ;  /* 0x0000001411007c0c */ /* 0x000fda000bf46270 */
[----:B------:R-:W-:Y:S05]  /*8f00*/  @!P2 BRA `(.L_x_84) ;  /* 0xfffffff400e0a947 */ /* 0x000fea000383ffff */
[----:B------:R-:W-:Y:S05]  /*8f10*/  BSYNC B0 ;  /* 0x0000000000007941 */ /* 0x000fea0003800000 */
.L_x_69:
[----:B------:R-:W-:Y:S05]  /*8f20*/  EXIT ;  /* 0x000000000000794d */ /* 0x000fea0003800000 */
.L_x_68:
[----:B-1----:R-:W-:Y:S02]  /*8f30*/  ULDC UR4, c[0x0][0xa00] ;  /* 0x0002800000047ab9 */ /* 0x002fe40000000800 */
[----:B------:R-:W-:-:S13]  /*8f40*/  ISETP.GE.AND P0, PT, R17, UR4, PT ;  /* 0x0000000411007c0c */ /* 0x000fda000bf06270 */
[----:B------:R-:W-:Y:S05]  /*8f50*/  @P0 EXIT ;  /* 0x000000000000094d */ /* 0x000fea0003800000 */
[----:B------:R-:W-:Y:S01]  /*8f60*/  LOP3.LUT P0, RZ, R2, 0x1f, RZ, 0xc0, !PT ;  /* 0x0000001f02ff7812 */ /* 0x000fe2000780c0ff */
[----:B------:R-:W-:Y:S01]  /*8f70*/  BSSY B0, `(.L_x_85) ;  /* 0x00000f8000007945 */ /* 0x000fe20003800000 */
[----:B------:R-:W-:Y:S01]  /*8f80*/  MOV R4, 0x1 ;  /* 0x0000000100047802 */ /* 0x000fe20000000f00 */
[----:B------:R-:W-:Y:S01]  /*8f90*/  ULOP3.LUT UR19, UR47, 0x2, URZ, 0xfc, !UPT ;  /* 0x000000022f137892 */ /* 0x000fe2000f8efc3f */
[----:B------:R-:W-:Y:S01]  /*8fa0*/  PLOP3.LUT P0, PT, P0, P2, PT, 0x2a, 0x0 ;  /* 0x000000000000781c */ /* 0x000fe20000704572 */
[----:B------:R-:W-:Y:S01]  /*8fb0*/  ULDC.64 UR16, c[0x0][0x198] ;  /* 0x0000660000107ab9 */ /* 0x000fe20000000a00 */
[----:B------:R-:W-:Y:S01]  /*8fc0*/  MOV R5, RZ ;  /* 0x000000ff00057202 */ /* 0x000fe20000000f00 */
[----:B------:R-:W-:Y:S01]  /*8fd0*/  ULDC UR20, c[0x0][0xc] ;  /* 0x0000030000147ab9 */ /* 0x000fe20000000800 */
[----:B------:R-:W-:-:S09]  /*8fe0*/  MOV R0, 0x1 ;  /* 0x0000000100007802 */ /* 0x000fd20000000f00 */
.L_x_112:
[----:B------:R-:W1:Y:S01]  /*8ff0*/  LDC R2, c[0x0][0xa04] ;  /* 0x00028100ff027b82 */ /* 0x000e620000000800 */
[----:B------:R-:W-:-:S07]  /*9000*/  UMOV UR4, 0xffffffff ;  /* 0xffffffff00047882 */ /* 0x000fce0000000000 */
        /* <DEDUP_REMOVED lines=9> */
[----:B-1----:R-:W-:Y:S01]  /*90a0*/  @P3 IMAD.HI.U32 R10, R17, R6, RZ ;  /* 0x00000006110a3227 */ /* 0x002fe200078e00ff */
[----:B------:R-:W-:-:S04]  /*90b0*/  MOV R6, R17 ;  /* 0x0000001100067202 */ /* 0x000fc80000000f00 */
[----:B------:R-:W-:-:S04]  /*90c0*/  @P3 SHF.R.U32.HI R6, RZ, R7, R10 ;  /* 0x00000007ff063219 */ /* 0x000fc8000001160a */
[----:B------:R-:W-:Y:S01]  /*90d0*/  MOV R7, R6 ;  /* 0x0000000600077202 */ /* 0x000fe20000000f00 */
[----:B--2---:R-:W-:-:S05]  /*90e0*/  @P4 IMAD.HI.U32 R9, R6, R9, RZ ;  /* 0x0000000906094227 */ /* 0x004fca00078e00ff */
[----:B---3--:R-:W-:-:S04]  /*90f0*/  @P4 SHF.R.U32.HI R7, RZ, R12, R9 ;  /* 0x0000000cff074219 */ /* 0x008fc80000011609 */
[----:B------:R-:W-:Y:S01]  /*9100*/  MOV R9, R7 ;  /* 0x0000000700097202 */ /* 0x000fe20000000f00 */
[----:B----4-:R-:W-:-:S05]  /*9110*/  @P5 IMAD.HI.U32 R2, R7, R2, RZ ;  /* 0x0000000207025227 */ /* 0x010fca00078e00ff */
[----:B------:R-:W-:Y:S02]  /*9120*/  @P5 SHF.R.U32.HI R9, RZ, R3, R2 ;  /* 0x00000003ff095219 */ /* 0x000fe40000011602 */
[----:B------:R-:W-:-:S05]  /*9130*/  IADD3 R3, -R7, RZ, RZ ;  /* 0x000000ff07037210 */ /* 0x000fca0007ffe1ff */
[----:B------:R-:W-:Y:S01]  /*9140*/  IMAD R2, R11, R3, R6 ;  /* 0x000000030b027224 */ /* 0x000fe200078e0206 */
[----:B------:R-:W-:-:S05]  /*9150*/  IADD3 R3, -R9, RZ, RZ ;  /* 0x000000ff09037210 */ /* 0x000fca0007ffe1ff */
[----:B------:R-:W-:Y:S01]  /*9160*/  IMAD R3, R8, R3, R7 ;  /* 0x0000000308037224 */ /* 0x000fe200078e0207 */
[----:B------:R-:W-:Y:S06]  /*9170*/  BRA.DIV UR4, `(.L_x_86) ;  /* 0x0000001204687947 */ /* 0x000fec000b800000 */
[----:B------:R-:W-:-:S13]  /*9180*/  ELECT P6, URZ, PT ;  /* 0x00000000003f782f */ /* 0x000fda00038c0000 */
.L_x_126:
[----:B------:R-:W1:Y:S01]  /*9190*/  LDC R6, c[0x0][0x28c] ;  /* 0x0000a300ff067b82 */ /* 0x000e620000000800 */
[----:B------:R-:W-:Y:S01]  /*91a0*/  BSSY B1, `(.L_x_87) ;  /* 0x000002d000017945 */ /* 0x000fe20003800000 */
[----:B-1----:R-:W-:-:S13]  /*91b0*/  ISETP.GT.AND P3, PT, R6, RZ, P6 ;  /* 0x000000ff0600720c */ /* 0x002fda0003764270 */
[----:B------:R-:W-:Y:S05]  /*91c0*/  @!P3 BRA `(.L_x_88) ;  /* 0x0000000000a8b947 */ /* 0x000fea0003800000 */
[----:B------:R-:W1:Y:S01]  /*91d0*/  S2R R8, SR_CgaCtaId ;  /* 0x0000000000087919 */ /* 0x000e620000008800 */
[----:B------:R-:W-:-:S04]  /*91e0*/  MOV R7, 0x400 ;  /* 0x0000040000077802 */ /* 0x000fc80000000f00 */
[----:B-1----:R-:W-:Y:S02]  /*91f0*/  LEA R10, R8, R7, 0x18 ;  /* 0x00000007080a7211 */ /* 0x002fe400078ec0ff */
[----:B------:R-:W-:Y:S02]  /*9200*/  SHF.L.U32 R7, R0, 0x1f, RZ ;  /* 0x0000001f00077819 */ /* 0x000fe400000006ff */
[----:B------:R-:W-:-:S04]  /*9210*/  LEA R8, R5, R10, 0x3 ;  /* 0x0000000a05087211 */ /* 0x000fc800078e18ff */
[----:B------:R-:W1:Y:S02]  /*9220*/  SYNCS.PHASECHK.TRANS64.TRYWAIT P4, [R8+URZ+0x34428], R7 ;  /* 0x03442807080075a7 */ /* 0x000e64000808017f */
[----:B-1----:R-:W-:Y:S05]  /*9230*/  @!P4 BRA `(.L_x_89) ;  /* 0x000000100058c947 */ /* 0x002fea0003800000 */
.L_x_127:
[----:B------:R-:W-:Y:S01]  /*9240*/  UPRMT UR4, UR19, 0x9910, URZ ;  /* 0x0000991013047896 */ /* 0x000fe2000800003f */
[----:B-1----:R-:W-:-:S03]  /*9250*/  @P2 MOV R7, 0x8000 ;  /* 0x0000800000072802 */ /* 0x002fc60000000f00 */
[----:B------:R-:W-:Y:S01]  /*9260*/  UISETP.NE.AND UP0, UPT, UR4, 0x2, UPT ;  /* 0x000000020400788c */ /* 0x000fe2000bf05270 */
[----:B------:R1:W-:Y:S05]  /*9270*/  @P2 SYNCS.ARRIVE.TRANS64 RZ, [R8+URZ+0x34400], R7 ;  /* 0x0344000708ff29a7 */ /* 0x0003ea000800003f */
[----:B------:R-:W-:-:S13]  /*9280*/  PLOP3.LUT P4, PT, PT, PT, UP0, 0x80, 0x0 ;  /* 0x000000000000781c */ /* 0x000fda0003f8f008 */
[----:B-1----:R-:W-:Y:S05]  /*9290*/  @P4 BRA `(.L_x_90) ;  /* 0x0000000000044947 */ /* 0x002fea0003800000 */
[----:B------:R-:W-:Y:S01]  /*92a0*/  BPT.TRAP 0x1 ;  /* 0x000000040000795c */ /* 0x000fe20000300000 */
.L_x_90:
[----:B------:R-:W-:Y:S05]  /*92b0*/  @P0 BRA `(.L_x_91) ;  /* 0x0000000000040947 */ /* 0x000fea0003800000 */
[----:B------:R-:W-:Y:S01]  /*92c0*/  BPT.TRAP 0x1 ;  /* 0x000000040000795c */ /* 0x000fe20000300000 */
.L_x_91:
[----:B------:R-:W-:Y:S01]  /*92d0*/  LEA R10, R5, R10, 0xf ;  /* 0x0000000a050a7211 */ /* 0x000fe200078e78ff */
[----:B------:R-:W-:Y:S01]  /*92e0*/  UIADD3 UR4, UP0, UR16, 0x1f0, URZ ;  /* 0x000001f010047890 */ /* 0x000fe2000ff1e03f */
[----:B------:R-:W-:Y:S01]  /*92f0*/  R2UR UR9, R8 ;  /* 0x00000000080972ca */ /* 0x000fe200000e0000 */
[----:B------:R-:W-:Y:S01]  /*9300*/  UMOV UR10, URZ ;  /* 0x0000003f000a7c82 */ /* 0x000fe20008000000 */
[----:B------:R-:W-:Y:S01]  /*9310*/  R2UR UR8, R10 ;  /* 0x000000000a0872ca */ /* 0x000fe200000e0000 */
[----:B------:R-:W-:Y:S01]  /*9320*/  UIADD3.X UR5, URZ, UR17, URZ, UP0, !UPT ;  /* 0x000000113f057290 */ /* 0x000fe200087fe43f */
[----:B------:R-:W-:Y:S01]  /*9330*/  R2UR UR12, R2 ;  /* 0x00000000020c72ca */ /* 0x000fe200000e0000 */
[----:B------:R-:W-:Y:S01]  /*9340*/  UMOV UR6, 0x0 ;  /* 0x0000000000067882 */ /* 0x000fe20000000000 */
[----:B------:R-:W-:Y:S01]  /*9350*/  R2UR UR13, R3 ;  /* 0x00000000030d72ca */ /* 0x000fe200000e0000 */
[----:B------:R-:W-:Y:S01]  /*9360*/  UMOV UR7, 0x10000000 ;  /* 0x1000000000077882 */ /* 0x000fe20000000000 */
[----:B------:R-:W-:Y:S01]  /*9370*/  UMOV UR11, URZ ;  /* 0x0000003f000b7c82 */ /* 0x000fe20008000000 */
[----:B------:R-:W-:Y:S01]  /*9380*/  UMOV UR18, 0x40 ;  /* 0x0000004000127882 */ /* 0x000fe20000000000 */
[----:B------:R-:W-:-:S03]  /*9390*/  IADD3 R5, R5, 0x1, RZ ;  /* 0x0000000105057810 */ /* 0x000fc60007ffe0ff */
[----:B------:R-:W-:Y:S01]  /*93a0*/  UIADD3 UR9, UR9, 0x34400, URZ ;  /* 0x0003440009097890 */ /* 0x000fe2000fffe03f */
[C---:B------:R-:W-:Y:S01]  /*93b0*/  ISETP.NE.AND P4, PT, R5.reuse, 0x5, PT ;  /* 0x000000050500780c */ /* 0x040fe20003f85270 */
[----:B------:R-:W-:Y:S02]  /*93c0*/  UIADD3 UR14, UR8, 0x8000, URZ ;  /* 0x00008000080e7890 */ /* 0x000fe4000fffe03f */
[----:B------:R-:W-:Y:S01]  /*93d0*/  UIADD3 UR15, UR8, 0xc000, URZ ;  /* 0x0000c000080f7890 */ /* 0x000fe2000fffe03f */
[----:B------:R-:W-:Y:S02]  /*93e0*/  SEL R7, RZ, 0x1, P4 ;  /* 0x00000001ff077807 */ /* 0x000fe40002000000 */
[----:B------:R-:W-:Y:S02]  /*93f0*/  SEL R5, R5, RZ, P4 ;  /* 0x000000ff05057207 */ /* 0x000fe40002000000 */
[----:B------:R-:W-:Y:S01]  /*9400*/  UMOV UR8, UR14 ;  /* 0x0000000e00087c82 */ /* 0x000fe20008000000 */
[----:B------:R-:W-:Y:S01]  /*9410*/  LOP3.LUT R0, R0, R7, RZ, 0x3c, !PT ;  /* 0x0000000700007212 */ /* 0x000fe200078e3cff */
[----:B------:R1:W-:Y:S02]  /*9420*/  UTMALDG.4D [UR8], [UR4], desc[UR6] ;  /* 0x00000608040075b4 */ /* 0x0003e40008019000 */
[----:B-1----:R-:W-:Y:S01]  /*9430*/  UMOV UR8, UR15 ;  /* 0x0000000f00087c82 */ /* 0x002fe20008000000 */
[----:B------:R-:W-:-:S02]  /*9440*/  UMOV UR10, UR18 ;  /* 0x00000012000a7c82 */ /* 0x000fc40008000000 */
[----:B------:R1:W-:Y:S02]  /*9450*/  UTMALDG.4D [UR8], [UR4], desc[UR6] ;  /* 0x00000608040075b4 */ /* 0x0003e40008019000 */
[----:B-1----:R-:W-:Y:S01]  /*9460*/  NOP ;  /* 0x0000000000007918 */ /* 0x002fe20000000000 */
.L_x_88:
[----:B------:R-:W-:Y:S05]  /*9470*/  BSYNC B1 ;  /* 0x0000000000017941 */ /* 0x000fea0003800000 */
.L_x_87:
        /* <DEDUP_REMOVED lines=10> */
.L_x_93:
[----:B------:R-:W-:Y:S05]  /*9520*/  BSYNC B1 ;  /* 0x0000000000017941 */ /* 0x000fea0003800000 */
.L_x_92:
[----:B------:R-:W-:Y:S01]  /*9530*/  BSSY B1, `(.L_x_95) ;  /* 0x000002e000017945 */ /* 0x000fe20003800000 */
[----:B------:R-:W-:-:S03]  /*9540*/  MOV R9, RZ ;  /* 0x000000ff00097202 */ /* 0x000fc60000000f00 */
        /* <DEDUP_REMOVED lines=8> */
.L_x_128:
[----:B------:R-:W-:Y:S01]  /*95d0*/  UPRMT UR4, UR19, 0x9910, URZ ;  /* 0x0000991013047896 */ /* 0x000fe2000800003f */
[----:B-1----:R-:W-:-:S03]  /*95e0*/  @P2 MOV R8, 0x8000 ;  /* 0x0000800000082802 */ /* 0x002fc60000000f00 */
[----:B------:R-:W-:Y:S01]  /*95f0*/  UISETP.NE.AND UP0, UPT, UR4, 0x2, UPT ;  /* 0x000000020400788c */ /* 0x000fe2000bf05270 */
[----:B------:R1:W-:Y:S05]  /*9600*/  @P2 SYNCS.ARRIVE.TRANS64 RZ, [R7+URZ+0x34400], R8 ;  /* 0x0344000807ff29a7 */ /* 0x0003ea000800003f */
[----:B------:R-:W-:-:S13]  /*9610*/  PLOP3.LUT P3, PT, PT, PT, UP0, 0x80, 0x0 ;  /* 0x000000000000781c */ /* 0x000fda0003f6f008 */
[----:B-1----:R-:W-:Y:S05]  /*9620*/  @P3 BRA `(.L_x_98) ;  /* 0x0000000000043947 */ /* 0x002fea0003800000 */
[----:B------:R-:W-:Y:S01]  /*9630*/  BPT.TRAP 0x1 ;  /* 0x000000040000795c */ /* 0x000fe20000300000 */
.L_x_98:
[----:B------:R-:W-:Y:S05]  /*9640*/  @P0 BRA `(.L_x_99) ;  /* 0x0000000000040947 */ /* 0x000fea0003800000 */
[----:B------:R-:W-:Y:S01]  /*9650*/  BPT.TRAP 0x1 ;  /* 0x000000040000795c */ /* 0x000fe20000300000 */
.L_x_99:
        /* <DEDUP_REMOVED lines=12> */
[----:B------:R-:W-:-:S02]  /*9720*/  IADD3 R5, R5, 0x1, RZ ;  /* 0x0000000105057810 */ /* 0x000fc40007ffe0ff */
[----:B------:R-:W-:Y:S01]  /*9730*/  MOV R9, 0x1 ;  /* 0x0000000100097802 */ /* 0x000fe20000000f00 */
        /* <DEDUP_REMOVED lines=12> */
[----:B--2---:R-:W-:Y:S01]  /*9800*/  NOP ;  /* 0x0000000000007918 */ /* 0x004fe20000000000 */
.L_x_96:
[----:B------:R-:W-:Y:S05]  /*9810*/  BSYNC B1 ;  /* 0x0000000000017941 */ /* 0x000fea0003800000 */
.L_x_95:
[----:B------:R-:W-:-:S13]  /*9820*/  ISETP.GE.AND P3, PT, R6, 0x81, PT ;  /* 0x000000810600780c */ /* 0x000fda0003f66270 */
[----:B------:R-:W-:Y:S05]  /*9830*/  @!P3 BRA `(.L_x_100) ;  /* 0x000000040098b947 */ /* 0x000fea0003800000 */
[----:B------:R-:W-:Y:S01]  /*9840*/  IADD3 R6, R6, 0x7f, RZ ;  /* 0x0000007f06067810 */ /* 0x000fe20007ffe0ff */
[----:B------:R-:W-:Y:S03]  /*9850*/  BSSY B1, `(.L_x_100) ;  /* 0x0000064000017945 */ /* 0x000fe60003800000 */
[----:B-1----:R-:W-:-:S04]  /*9860*/  SHF.R.S32.HI R7, RZ, 0x1f, R6 ;  /* 0x0000001fff077819 */ /* 0x002fc80000011406 */
[----:B------:R-:W-:-:S04]  /*9870*/  LEA.HI R7, R7, R6, RZ, 0x7 ;  /* 0x0000000607077211 */ /* 0x000fc800078f38ff */
[----:B------:R-:W-:-:S04]  /*9880*/  SHF.R.S32.HI R7, RZ, 0x7, R7 ;  /* 0x00000007ff077819 */ /* 0x000fc80000011407 */
[----:B------:R-:W-:-:S07]  /*9890*/  SHF.L.U32 R4, R7, 0x1, RZ ;  /* 0x0000000107047819 */ /* 0x000fce00000006ff */
.L_x_111:
[----:B------:R-:W-:Y:S04]  /*98a0*/  BSSY B2, `(.L_x_101) ;  /* 0x000002c000027945 */ /* 0x000fe80003800000 */
[----:B------:R-:W-:Y:S05]  /*98b0*/  @!P6 BRA `(.L_x_102) ;  /* 0x0000000000a8e947 */ /* 0x000fea0003800000 */
[----:B------:R-:W1:Y:S01]  /*98c0*/  S2R R7, SR_CgaCtaId ;  /* 0x0000000000077919 */ /* 0x000e620000008800 */
[----:B------:R-:W-:Y:S02]  /*98d0*/  MOV R6, 0x400 ;  /* 0x0000040000067802 */ /* 0x000fe40000000f00 */
[----:B------:R-:W-:Y:S02]  /*98e0*/  SHF.L.U32 R8, R0, 0x1f, RZ ;  /* 0x0000001f00087819 */ /* 0x000fe400000006ff */
[----:B-1----:R-:W-:-:S04]  /*98f0*/  LEA R6, R7, R6, 0x18 ;  /* 0x0000000607067211 */ /* 0x002fc800078ec0ff */
[----:B------:R-:W-:-:S04]  /*9900*/  LEA R7, R5, R6, 0x3 ;  /* 0x0000000605077211 */ /* 0x000fc800078e18ff */
[----:B------:R-:W1:Y:S02]  /*9910*/  SYNCS.PHASECHK.TRANS64.TRYWAIT P3, [R7+URZ+0x34428], R8 ;  /* 0x03442808070075a7 */ /* 0x000e64000806017f */
[----:B-1----:R-:W-:Y:S05]  /*9920*/  @!P3 BRA `(.L_x_103) ;  /* 0x0000000800d8b947 */ /* 0x002fea0003800000 */
.L_x_129:
[----:B------:R-:W-:Y:S01]  /*9930*/  UPRMT UR4, UR19, 0x9910, URZ ;  /* 0x0000991013047896 */ /* 0x000fe2000800003f */
[----:B-1----:R-:W-:-:S03]  /*9940*/  @P2 MOV R8, 0x8000 ;  /* 0x0000800000082802 */ /* 0x002fc60000000f00 */
[----:B------:R-:W-:Y:S01]  /*9950*/  UISETP.NE.AND UP0, UPT, UR4, 0x2, UPT ;  /* 0x000000020400788c */ /* 0x000fe2000bf05270 */
[----:B------:R1:W-:Y:S05]  /*9960*/  @P2 SYNCS.ARRIVE.TRANS64 RZ, [R7+URZ+0x34400], R8 ;  /* 0x0344000807ff29a7 */ /* 0x0003ea000800003f */
[----:B------:R-:W-:-:S13]  /*9970*/  PLOP3.LUT P3, PT, PT, PT, UP0, 0x80, 0x0 ;  /* 0x000000000000781c */ /* 0x000fda0003f6f008 */
[----:B-1----:R-:W-:Y:S05]  /*9980*/  @P3 BRA `(.L_x_104) ;  /* 0x0000000000043947 */ /* 0x002fea0003800000 */
[----:B------:R-:W-:Y:S01]  /*9990*/  BPT.TRAP 0x1 ;  /* 0x000000040000795c */ /* 0x000fe20000300000 */
.L_x_104:
[----:B------:R-:W-:Y:S05]  /*99a0*/  @P0 BRA `(.L_x_105) ;  /* 0x0000000000040947 */ /* 0x000fea0003800000 */
[----:B------:R-:W-:Y:S01]  /*99b0*/  BPT.TRAP 0x1 ;  /* 0x000000040000795c */ /* 0x000fe20000300000 */
.L_x_105:
        /* <DEDUP_REMOVED lines=10> */
[----:B------:R-:W-:-:S02]  /*9a60*/  R2UR UR13, R3 ;  /* 0x00000000030d72ca */ /* 0x000fc400000e0000 */
[----:B------:R-:W-:-:S03]  /*9a70*/  IADD3 R5, R5, 0x1, RZ ;  /* 0x0000000105057810 */ /* 0x000fc60007ffe0ff */
[----:B------:R-:W-:Y:S01]  /*9a80*/  UIADD3 UR9, UR9, 0x34400, URZ ;  /* 0x0003440009097890 */ /* 0x000fe2000fffe03f */
[C---:B------:R-:W-:Y:S01]  /*9a90*/  ISETP.NE.AND P3, PT, R5.reuse, 0x5, PT ;  /* 0x000000050500780c */ /* 0x040fe20003f65270 */
[----:B------:R-:W-:Y:S02]  /*9aa0*/  UIADD3 UR8, UR6, 0x8000, URZ ;  /* 0x0000800006087890 */ /* 0x000fe4000fffe03f */
[----:B------:R-:W-:Y:S01]  /*9ab0*/  USHF.L.U32 UR11, UR11, 0x7, URZ ;  /* 0x000000070b0b7899 */ /* 0x000fe2000800063f */
[----:B------:R-:W-:Y:S01]  /*9ac0*/  SEL R7, RZ, 0x1, P3 ;  /* 0x00000001ff077807 */ /* 0x000fe20001800000 */
[----:B------:R-:W-:Y:S01]  /*9ad0*/  UIADD3 UR14, UR6, 0xc000, URZ ;  /* 0x0000c000060e7890 */ /* 0x000fe2000fffe03f */
[----:B------:R-:W-:Y:S02]  /*9ae0*/  SEL R5, R5, RZ, P3 ;  /* 0x000000ff05057207 */ /* 0x000fe40001800000 */
[----:B------:R-:W-:Y:S01]  /*9af0*/  UMOV UR6, 0x0 ;  /* 0x0000000000067882 */ /* 0x000fe20000000000 */
[----:B------:R-:W-:-:S03]  /*9b00*/  LOP3.LUT R0, R0, R7, RZ, 0x3c, !PT ;  /* 0x0000000700007212 */ /* 0x000fc600078e3cff */
[----:B------:R1:W-:Y:S02]  /*9b10*/  UTMALDG.4D [UR8], [UR4], desc[UR6] ;  /* 0x00000608040075b4 */ /* 0x0003e40008019000 */
[----:B-1----:R-:W-:Y:S01]  /*9b20*/  UMOV UR8, UR14 ;  /* 0x0000000e00087c82 */ /* 0x002fe20008000000 */
[----:B------:R-:W-:Y:S02]  /*9b30*/  UMOV UR10, UR15 ;  /* 0x0000000f000a7c82 */ /* 0x000fe40008000000 */
[----:B------:R1:W-:Y:S02]  /*9b40*/  UTMALDG.4D [UR8], [UR4], desc[UR6] ;  /* 0x00000608040075b4 */ /* 0x0003e40008019000 */
[----:B-1----:R-:W-:Y:S01]  /*9b50*/  NOP ;  /* 0x0000000000007918 */ /* 0x002fe20000000000 */
.L_x_102:
[----:B------:R-:W-:Y:S05]  /*9b60*/  BSYNC B2 ;  /* 0x0000000000027941 */ /* 0x000fea0003800000 */
.L_x_101:
[----:B------:R-:W-:Y:S01]  /*9b70*/  ISETP.LT.OR P3, PT, R4, 0x4, !P6 ;  /* 0x000000040400780c */ /* 0x000fe20007761670 */
[----:B------:R-:W-:-:S12]  /*9b80*/  BSSY B2, `(.L_x_106) ;  /* 0x000002d000027945 */ /* 0x000fd80003800000 */
[----:B------:R-:W-:Y:S05]  /*9b90*/  @P3 BRA `(.L_x_107) ;  /* 0x0000000000ac3947 */ /* 0x000fea0003800000 */
[----:B------:R-:W1:Y:S01]  /*9ba0*/  S2R R7, SR_CgaCtaId ;  /* 0x0000000000077919 */ /* 0x000e620000008800 */
[----:B------:R-:W-:Y:S02]  /*9bb0*/  MOV R6, 0x400 ;  /* 0x0000040000067802 */ /* 0x000fe40000000f00 */
[----:B------:R-:W-:Y:S02]  /*9bc0*/  SHF.L.U32 R8, R0, 0x1f, RZ ;  /* 0x0000001f00087819 */ /* 0x000fe400000006ff */
[----:B-1----:R-:W-:-:S04]  /*9bd0*/  LEA R6, R7, R6, 0x18 ;  /* 0x0000000607067211 */ /* 0x002fc800078ec0ff */
[----:B------:R-:W-:-:S04]  /*9be0*/  LEA R7, R5, R6, 0x3 ;  /* 0x0000000605077211 */ /* 0x000fc800078e18ff */
[----:B------:R-:W1:Y:S02]  /*9bf0*/  SYNCS.PHASECHK.TRANS64.TRYWAIT P3, [R7+URZ+0x34428], R8 ;  /* 0x03442808070075a7 */ /* 0x000e64000806017f */
[----:B-1----:R-:W-:Y:S05]  /*9c00*/  @!P3 BRA `(.L_x_108) ;  /* 0x000000080034b947 */ /* 0x002fea0003800000 */
.L_x_130:
[----:B------:R-:W-:Y:S01]  /*9c10*/  UPRMT UR4, UR19, 0x9910, URZ ;  /* 0x0000991013047896 */ /* 0x000fe2000800003f */
[----:B-1----:R-:W-:-:S03]  /*9c20*/  @P1 MOV R8, 0x8000 ;  /* 0x0000800000081802 */ /* 0x002fc60000000f00 */
[----:B------:R-:W-:Y:S01]  /*9c30*/  UISETP.NE.AND UP0, UPT, UR4, 0x2, UPT ;  /* 0x000000020400788c */ /* 0x000fe2000bf05270 */
[----:B------:R1:W-:Y:S05]  /*9c40*/  @P1 SYNCS.ARRIVE.TRANS64 RZ, [R7+URZ+0x34400], R8 ;  /* 0x0344000807ff19a7 */ /* 0x0003ea000800003f */
[----:B------:R-:W-:-:S13]  /*9c50*/  PLOP3.LUT P3, PT, PT, PT, UP0, 0x80, 0x0 ;  /* 0x000000000000781c */ /* 0x000fda0003f6f008 */
[----:B-1----:R-:W-:Y:S05]  /*9c60*/  @P3 BRA `(.L_x_109) ;  /* 0x0000000000043947 */ /* 0x002fea0003800000 */
[----:B------:R-:W-:Y:S01]  /*9c70*/  BPT.TRAP 0x1 ;  /* 0x000000040000795c */ /* 0x000fe20000300000 */
.L_x_109:
[----:B------:R-:W-:Y:S05]  /*9c80*/  @P0 BRA `(.L_x_110) ;  /* 0x0000000000040947 */ /* 0x000fea0003800000 */
[----:B------:R-:W-:Y:S01]  /*9c90*/  BPT.TRAP 0x1 ;  /* 0x000000040000795c */ /* 0x000fe20000300000 */
.L_x_110:
        /* <DEDUP_REMOVED lines=11> */
[----:B------:R-:W-:Y:S02]  /*9d50*/  IADD3 R5, R5, 0x1, RZ ;  /* 0x0000000105057810 */ /* 0x000fe40007ffe0ff */
[----:B------:R-:W-:Y:S01]  /*9d60*/  IADD3 R9, R9, 0x1, RZ ;  /* 0x0000000109097810 */ /* 0x000fe20007ffe0ff */
[----:B------:R-:W-:Y:S01]  /*9d70*/  UIADD3 UR9, UR9, 0x34400, URZ ;  /* 0x0003440009097890 */ /* 0x000fe2000fffe03f */
[C---:B------:R-:W-:Y:S01]  /*9d80*/  ISETP.NE.AND P3, PT, R5.reuse, 0x5, PT ;  /* 0x000000050500780c */ /* 0x040fe20003f65270 */
[----:B------:R-:W-:Y:S02]  /*9d90*/  UIADD3 UR8, UR6, 0x8000, URZ ;  /* 0x0000800006087890 */ /* 0x000fe4000fffe03f */
[----:B------:R-:W-:Y:S01]  /*9da0*/  USHF.L.U32 UR11, UR11, 0x7, URZ ;  /* 0x000000070b0b7899 */ /* 0x000fe2000800063f */
[----:B------:R-:W-:Y:S01]  /*9db0*/  SEL R7, RZ, 0x1, P3 ;  /* 0x00000001ff077807 */ /* 0x000fe20001800000 */
[----:B------:R-:W-:Y:S01]  /*9dc0*/  UIADD3 UR14, UR6, 0xc000, URZ ;  /* 0x0000c000060e7890 */ /* 0x000fe2000fffe03f */
[----:B------:R-:W-:-:S02]  /*9dd0*/  SEL R5, R5, RZ, P3 ;  /* 0x000000ff05057207 */ /* 0x000fc40001800000 */
[----:B------:R-:W-:Y:S01]  /*9de0*/  UMOV UR6, 0x0 ;  /* 0x0000000000067882 */ /* 0x000fe20000000000 */
[----:B------:R-:W-:-:S03]  /*9df0*/  LOP3.LUT R0, R0, R7, RZ, 0x3c, !PT ;  /* 0x0000000700007212 */ /* 0x000fc600078e3cff */
[----:B------:R1:W-:Y:S02]  /*9e00*/  UTMALDG.4D [UR8], [UR4], desc[UR6] ;  /* 0x00000608040075b4 */ /* 0x0003e40008019000 */
[----:B-1----:R-:W-:Y:S01]  /*9e10*/  UMOV UR8, UR14 ;  /* 0x0000000e00087c82 */ /* 0x002fe20008000000 */
[----:B------:R-:W-:Y:S02]  /*9e20*/  UMOV UR10, UR15 ;  /* 0x0000000f000a7c82 */ /* 0x000fe40008000000 */
[----:B------:R1:W-:Y:S02]  /*9e30*/  UTMALDG.4D [UR8], [UR4], desc[UR6] ;  /* 0x00000608040075b4 */ /* 0x0003e40008019000 */
[----:B-1----:R-:W-:Y:S01]  /*9e40*/  NOP ;  /* 0x0000000000007918 */ /* 0x002fe20000000000 */
.L_x_107:
[----:B------:R-:W-:Y:S05]  /*9e50*/  BSYNC B2 ;  /* 0x0000000000027941 */ /* 0x000fea0003800000 */
.L_x_106:
[C---:B------:R-:W-:Y:S02]  /*9e60*/  ISETP.GT.AND P3, PT, R4.reuse, 0x4, PT ;  /* 0x000000040400780c */ /* 0x040fe40003f64270 */
[----:B------:R-:W-:-:S11]  /*9e70*/  IADD3 R4, R4, -0x2, RZ ;  /* 0xfffffffe04047810 */ /* 0x000fd60007ffe0ff */
[----:B------:R-:W-:Y:S05]  /*9e80*/  @P3 BRA `(.L_x_111) ;  /* 0xfffffff800843947 */ /* 0x000fea000383ffff */
[----:B------:R-:W-:Y:S05]  /*9e90*/  BSYNC B1 ;  /* 0x0000000000017941 */ /* 0x000fea0003800000 */
.L_x_100:
[----:B------:R-:W-:Y:S01]  /*9ea0*/  IADD3 R17, R17, UR20, RZ ;  /* 0x0000001411117c10 */ /* 0x000fe2000fffe0ff */
[----:B------:R-:W-:Y:S01]  /*9eb0*/  ULDC UR4, c[0x0][0xa00] ;  /* 0x0002800000047ab9 */ /* 0x000fe20000000800 */
[----:B-1----:R-:W-:Y:S02]  /*9ec0*/  PRMT R4, RZ, 0x7610, R4 ;  /* 0x00007610ff047816 */ /* 0x002fe40000000004 */
[----:B------:R-:W-:-:S13]  /*9ed0*/  ISETP.GE.AND P3, PT, R17, UR4, PT ;  /* 0x0000000411007c0c */ /* 0x000fda000bf66270 */
[----:B------:R-:W-:Y:S05]  /*9ee0*/  @!P3 BRA `(.L_x_112) ;  /* 0xfffffff00040b947 */ /* 0x000fea000383ffff */
[----:B------:R-:W-:Y:S05]  /*9ef0*/  BSYNC B0 ;  /* 0x0000000000007941 */ /* 0x000fea0003800000 */
.L_x_85:
[----:B------:R-:W-:Y:S05]  /*9f00*/  EXIT ;  /* 0x000000000000794d */ /* 0x000fea0003800000 */
.L_x_17:
[----:B-1----:R-:W-:-:S04]  /*9f10*/  MOV R3, UR5 ;  /* 0x0000000500037c02 */ /* 0x002fc80008000f00 */
[----:B------:R1:W2:Y:S03]  /*9f20*/  SYNCS.PHASECHK.TRANS64.TRYWAIT P1, [R3+URZ+0x34450], R0 ;  /* 0x03445000030075a7 */ /* 0x0002a6000802017f */
[----:B--2---:R-:W-:Y:S05]  /*9f30*/  @!P1 NANOSLEEP.SYNCS 0x989680 ;  /* 0x009896800000995d */ /* 0x004fea0003900000 */
[----:B------:R-:W2:Y:S02]  /*9f40*/  @!P1 SYNCS.PHASECHK.TRANS64 P1, [R3+URZ+0x34450], R0 ;  /* 0x03445000030095a7 */ /* 0x000ea4000802007f */
[----:B--2---:R-:W-:Y:S05]  /*9f50*/  @!P1 BRA `(.L_x_17) ;  /* 0xfffffffc00ec9947 */ /* 0x004fea000383ffff */
[----:B------:R-:W-:Y:S05]  /*9f60*/  BRA `(.L_x_113) ;  /* 0xffffff70009c7947 */ /* 0x000fea000383ffff */
.L_x_19:
[----:B-1----:R-:W-:-:S04]  /*9f70*/  MOV R5, UR54 ;  /* 0x0000003600057c02 */ /* 0x002fc80008000f00 */
[----:B------:R1:W2:Y:S03]  /*9f80*/  SYNCS.PHASECHK.TRANS64.TRYWAIT P1, [R5+URZ+0x34400], R0 ;  /* 0x03440000050075a7 */ /* 0x0002a6000802017f */
[----:B--2---:R-:W-:Y:S05]  /*9f90*/  @!P1 NANOSLEEP.SYNCS 0x989680 ;  /* 0x009896800000995d */ /* 0x004fea0003900000 */
[----:B------:R-:W2:Y:S02]  /*9fa0*/  @!P1 SYNCS.PHASECHK.TRANS64 P1, [R5+URZ+0x34400], R0 ;  /* 0x03440000050095a7 */ /* 0x000ea4000802007f */
[----:B--2---:R-:W-:Y:S05]  /*9fb0*/  @!P1 BRA `(.L_x_19) ;  /* 0xfffffffc00ec9947 */ /* 0x004fea000383ffff */
[----:B------:R-:W-:Y:S05]  /*9fc0*/  BRA `(.L_x_114) ;  /* 0xffffff7000b07947 */ /* 0x000fea000383ffff */
.L_x_20:
[----:B-1----:R-:W-:-:S04]  /*9fd0*/  MOV R0, UR4 ;  /* 0x0000000400007c02 */ /* 0x002fc80008000f00 */
[----:B------:R1:W2:Y:S03]  /*9fe0*/  SYNCS.PHASECHK.TRANS64.TRYWAIT P1, [R0+URZ+-0x8], R3 ;  /* 0xfffff803000075a7 */ /* 0x0002a6000802017f */
[----:B--2---:R-:W-:Y:S05]  /*9ff0*/  @!P1 NANOSLEEP.SYNCS 0x989680 ;  /* 0x009896800000995d */ /* 0x004fea0003900000 */
[----:B------:R-:W2:Y:S02]  /*a000*/  @!P1 SYNCS.PHASECHK.TRANS64 P1, [R0+URZ+-0x8], R3 ;  /* 0xfffff803000095a7 */ /* 0x000ea4000802007f */
[----:B--2---:R-:W-:Y:S05]  /*a010*/  @!P1 BRA `(.L_x_20) ;  /* 0xfffffffc00ec9947 */ /* 0x004fea000383ffff */
[----:B------:R-:W-:Y:S05]  /*a020*/  BRA `(.L_x_115) ;  /* 0xffffff7000a07947 */ /* 0x000fea000383ffff */
.L_x_22:
[----:B-1----:R-:W-:-:S04]  /*a030*/  MOV R7, UR6 ;  /* 0x0000000600077c02 */ /* 0x002fc80008000f00 */
[----:B------:R1:W2:Y:S03]  /*a040*/  SYNCS.PHASECHK.TRANS64.TRYWAIT P1, [R7+URZ+0x34400], R6 ;  /* 0x03440006070075a7 */ /* 0x0002a6000802017f */
[----:B--2---:R-:W-:Y:S05]  /*a050*/  @!P1 NANOSLEEP.SYNCS 0x989680 ;  /* 0x009896800000995d */ /* 0x004fea0003900000 */
[----:B------:R-:W2:Y:S02]  /*a060*/  @!P1 SYNCS.PHASECHK.TRANS64 P1, [R7+URZ+0x34400], R6 ;  /* 0x03440006070095a7 */ /* 0x000ea4000802007f */
[----:B--2---:R-:W-:Y:S05]  /*a070*/  @!P1 BRA `(.L_x_22) ;  /* 0xfffffffc00ec9947 */ /* 0x004fea000383ffff */
[----:B------:R-:W-:Y:S05]  /*a080*/  BRA `(.L_x_116) ;  /* 0xffffff9400647947 */ /* 0x000fea000383ffff */
.L_x_27:
[----:B-1----:R-:W-:-:S04]  /*a090*/  MOV R5, UR6 ;  /* 0x0000000600057c02 */ /* 0x002fc80008000f00 */
[----:B------:R1:W2:Y:S03]  /*a0a0*/  SYNCS.PHASECHK.TRANS64.TRYWAIT P2, [R5+URZ+0x34400], R4 ;  /* 0x03440004050075a7 */ /* 0x0002a6000804017f */
[----:B--2---:R-:W-:Y:S05]  /*a0b0*/  @!P2 NANOSLEEP.SYNCS 0x989680 ;  /* 0x009896800000a95d */ /* 0x004fea0003900000 */
[----:B------:R-:W2:Y:S02]  /*a0c0*/  @!P2 SYNCS.PHASECHK.TRANS64 P2, [R5+URZ+0x34400], R4 ;  /* 0x034400040500a5a7 */ /* 0x000ea4000804007f */
[----:B--2---:R-:W-:Y:S05]  /*a0d0*/  @!P2 BRA `(.L_x_27) ;  /* 0xfffffffc00eca947 */ /* 0x004fea000383ffff */
[----:B------:R-:W-:Y:S05]  /*a0e0*/  BRA `(.L_x_117) ;  /* 0xffffff9800787947 */ /* 0x000fea000383ffff */
.L_x_31:
[----:B-1----:R-:W-:-:S04]  /*a0f0*/  MOV R8, UR6 ;  /* 0x0000000600087c02 */ /* 0x002fc80008000f00 */
[----:B------:R1:W2:Y:S03]  /*a100*/  SYNCS.PHASECHK.TRANS64.TRYWAIT P2, [R8+URZ+0x34400], R7 ;  /* 0x03440007080075a7 */ /* 0x0002a6000804017f */
[----:B--2---:R-:W-:Y:S05]  /*a110*/  @!P2 NANOSLEEP.SYNCS 0x989680 ;  /* 0x009896800000a95d */ /* 0x004fea0003900000 */
[----:B------:R-:W2:Y:S02]  /*a120*/  @!P2 SYNCS.PHASECHK.TRANS64 P2, [R8+URZ+0x34400], R7 ;  /* 0x034400070800a5a7 */ /* 0x000ea4000804007f */
[----:B--2---:R-:W-:Y:S05]  /*a130*/  @!P2 BRA `(.L_x_31) ;  /* 0xfffffffc00eca947 */ /* 0x004fea000383ffff */
[----:B------:R-:W-:Y:S05]  /*a140*/  BRA `(.L_x_30) ;  /* 0xffffffc000207947 */ /* 0x000fea000383ffff */
.L_x_51:
[----:B-1----:R-:W-:-:S04]  /*a150*/  MOV R3, UR4 ;  /* 0x0000000400037c02 */ /* 0x002fc80008000f00 */
[----:B------:R1:W2:Y:S03]  /*a160*/  SYNCS.PHASECHK.TRANS64.TRYWAIT P1, [R3+URZ+0x34498], R0 ;  /* 0x03449800030075a7 */ /* 0x0002a6000802017f */
[----:B--2---:R-:W-:Y:S05]  /*a170*/  @!P1 NANOSLEEP.SYNCS 0x989680 ;  /* 0x009896800000995d */ /* 0x004fea0003900000 */
[----:B------:R-:W2:Y:S02]  /*a180*/  @!P1 SYNCS.PHASECHK.TRANS64 P1, [R3+URZ+0x34498], R0 ;  /* 0x03449800030095a7 */ /* 0x000ea4000802007f */
[----:B--2---:R-:W-:Y:S05]  /*a190*/  @!P1 BRA `(.L_x_51) ;  /* 0xfffffffc00ec9947 */ /* 0x004fea000383ffff */
[----:B------:R-:W-:Y:S05]  /*a1a0*/  BRA `(.L_x_118) ;  /* 0xffffffcc00607947 */ /* 0x000fea000383ffff */
.L_x_70:
[----:B------:R-:W-:Y:S01]  /*a1b0*/  BSSY B1, `(.L_x_119) ;  /* 0x0000006000017945 */ /* 0x000fe20003800000 */
[----:B------:R-:W-:-:S07]  /*a1c0*/  MOV R15, 0xffffffff ;  /* 0xffffffff000f7802 */ /* 0x000fce0000000f00 */
[----:B------:R-:W-:Y:S05]  /*a1d0*/  WARPSYNC.COLLECTIVE R15, `(.L_x_120) ;  /* 0x000000000f0c7348 */ /* 0x000fea0003c00000 */
[----:B------:R-:W-:Y:S02]  /*a1e0*/  ELECT P6, UR62, PT ;  /* 0x00000000003e782f */ /* 0x000fe400038c0000 */
[----:B------:R-:W-:Y:S01]  /*a1f0*/  MOV R14, UR62 ;  /* 0x0000003e000e7c02 */ /* 0x000fe20008000f00 */
[----:B------:R-:W-:Y:S10]  /*a200*/  ENDCOLLECTIVE ;  /* 0x000000000000791b */ /* 0x000ff40003800000 */
.L_x_120:
[----:B------:R-:W-:Y:S05]  /*a210*/  BSYNC B1 ;  /* 0x0000000000017941 */ /* 0x000fea0003800000 */
.L_x_119:
[----:B------:R-:W-:Y:S05]  /*a220*/  BRA `(.L_x_121) ;  /* 0xffffffe400807947 */ /* 0x000fea000383ffff */
.L_x_73:
[----:B-1----:R1:W2:Y:S02]  /*a230*/  SYNCS.PHASECHK.TRANS64.TRYWAIT P2, [R7+URZ+0x34460], R6 ;  /* 0x03446006070075a7 */ /* 0x0022a4000804017f */
[----:B--2---:R-:W-:Y:S05]  /*a240*/  @!P2 NANOSLEEP.SYNCS 0x989680 ;  /* 0x009896800000a95d */ /* 0x004fea0003900000 */
[----:B------:R-:W2:Y:S02]  /*a250*/  @!P2 SYNCS.PHASECHK.TRANS64 P2, [R7+URZ+0x34460], R6 ;  /* 0x034460060700a5a7 */ /* 0x000ea4000804007f */
[----:B--2---:R-:W-:Y:S05]  /*a260*/  @!P2 BRA `(.L_x_73) ;  /* 0xfffffffc00f0a947 */ /* 0x004fea000383ffff */
[----:B------:R-:W-:Y:S05]  /*a270*/  BRA `(.L_x_122) ;  /* 0xffffffe400a07947 */ /* 0x000fea000383ffff */
.L_x_78:
[----:B-1----:R1:W2:Y:S02]  /*a280*/  SYNCS.PHASECHK.TRANS64.TRYWAIT P2, [R7+URZ+0x344b0], R4 ;  /* 0x0344b004070075a7 */ /* 0x0022a4000804017f */
[----:B--2---:R-:W-:Y:S05]  /*a290*/  @!P2 NANOSLEEP.SYNCS 0x989680 ;  /* 0x009896800000a95d */ /* 0x004fea0003900000 */
[----:B------:R-:W2:Y:S02]  /*a2a0*/  @!P2 SYNCS.PHASECHK.TRANS64 P2, [R7+URZ+0x344b0], R4 ;  /* 0x0344b0040700a5a7 */ /* 0x000ea4000804007f */
[----:B--2---:R-:W-:Y:S05]  /*a2b0*/  @!P2 BRA `(.L_x_78) ;  /* 0xfffffffc00f0a947 */ /* 0x004fea000383ffff */
[----:B------:R-:W-:Y:S05]  /*a2c0*/  BRA `(.L_x_77) ;  /* 0xffffffe800447947 */ /* 0x000fea000383ffff */
.L_x_81:
[----:B-1----:R1:W2:Y:S02]  /*a2d0*/  SYNCS.PHASECHK.TRANS64.TRYWAIT P2, [R4+URZ+0x34460], R9 ;  /* 0x03446009040075a7 */ /* 0x0022a4000804017f */
[----:B--2---:R-:W-:Y:S05]  /*a2e0*/  @!P2 NANOSLEEP.SYNCS 0x989680 ;  /* 0x009896800000a95d */ /* 0x004fea0003900000 */
[----:B------:R-:W2:Y:S02]  /*a2f0*/  @!P2 SYNCS.PHASECHK.TRANS64 P2, [R4+URZ+0x34460], R9 ;  /* 0x034460090400a5a7 */ /* 0x000ea4000804007f */
[----:B--2---:R-:W-:Y:S05]  /*a300*/  @!P2 BRA `(.L_x_81) ;  /* 0xfffffffc00f0a947 */ /* 0x004fea000383ffff */
[----:B------:R-:W-:Y:S05]  /*a310*/  BRA `(.L_x_123) ;  /* 0xffffffe800587947 */ /* 0x000fea000383ffff */
.L_x_86:
[----:B------:R-:W-:Y:S01]  /*a320*/  BSSY B1, `(.L_x_124) ;  /* 0x0000006000017945 */ /* 0x000fe20003800000 */
[----:B------:R-:W-:-:S07]  /*a330*/  MOV R15, 0xffffffff ;  /* 0xffffffff000f7802 */ /* 0x000fce0000000f00 */
[----:B------:R-:W-:Y:S05]  /*a340*/  WARPSYNC.COLLECTIVE R15, `(.L_x_125) ;  /* 0x000000000f0c7348 */ /* 0x000fea0003c00000 */
[----:B------:R-:W-:Y:S02]  /*a350*/  ELECT P6, UR62, PT ;  /* 0x00000000003e782f */ /* 0x000fe400038c0000 */
[----:B------:R-:W-:Y:S01]  /*a360*/  MOV R14, UR62 ;  /* 0x0000003e000e7c02 */ /* 0x000fe20008000f00 */
[----:B------:R-:W-:Y:S10]  /*a370*/  ENDCOLLECTIVE ;  /* 0x000000000000791b */ /* 0x000ff40003800000 */
.L_x_125:
[----:B------:R-:W-:Y:S05]  /*a380*/  BSYNC B1 ;  /* 0x0000000000017941 */ /* 0x000fea0003800000 */
.L_x_124:
[----:B------:R-:W-:Y:S05]  /*a390*/  BRA `(.L_x_126) ;  /* 0xffffffec007c7947 */ /* 0x000fea000383ffff */
.L_x_89:
[----:B-1----:R1:W2:Y:S02]  /*a3a0*/  SYNCS.PHASECHK.TRANS64.TRYWAIT P4, [R8+URZ+0x34428], R7 ;  /* 0x03442807080075a7 */ /* 0x0022a4000808017f */
[----:B--2---:R-:W-:Y:S05]  /*a3b0*/  @!P4 NANOSLEEP.SYNCS 0x989680 ;  /* 0x009896800000c95d */ /* 0x004fea0003900000 */
[----:B------:R-:W2:Y:S02]  /*a3c0*/  @!P4 SYNCS.PHASECHK.TRANS64 P4, [R8+URZ+0x34428], R7 ;  /* 0x034428070800c5a7 */ /* 0x000ea4000808007f */
[----:B--2---:R-:W-:Y:S05]  /*a3d0*/  @!P4 BRA `(.L_x_89) ;  /* 0xfffffffc00f0c947 */ /* 0x004fea000383ffff */
[----:B------:R-:W-:Y:S05]  /*a3e0*/  BRA `(.L_x_127) ;  /* 0xffffffec00947947 */ /* 0x000fea000383ffff */
.L_x_94:
[----:B-1----:R1:W2:Y:S02]  /*a3f0*/  SYNCS.PHASECHK.TRANS64.TRYWAIT P4, [R4+URZ+0x344b0], R7 ;  /* 0x0344b007040075a7 */ /* 0x0022a4000808017f */
[----:B--2---:R-:W-:Y:S05]  /*a400*/  @!P4 NANOSLEEP.SYNCS 0x989680 ;  /* 0x009896800000c95d */ /* 0x004fea0003900000 */
[----:B------:R-:W2:Y:S02]  /*a410*/  @!P4 SYNCS.PHASECHK.TRANS64 P4, [R4+URZ+0x344b0], R7 ;  /* 0x0344b0070400c5a7 */ /* 0x000ea4000808007f */
[----:B--2---:R-:W-:Y:S05]  /*a420*/  @!P4 BRA `(.L_x_94) ;  /* 0xfffffffc00f0c947 */ /* 0x004fea000383ffff */
[----:B------:R-:W-:Y:S05]  /*a430*/  BRA `(.L_x_93) ;  /* 0xfffffff000387947 */ /* 0x000fea000383ffff */
.L_x_97:
[----:B-1----:R1:W2:Y:S02]  /*a440*/  SYNCS.PHASECHK.TRANS64.TRYWAIT P3, [R7+URZ+0x34428], R8 ;  /* 0x03442808070075a7 */ /* 0x0022a4000806017f */
[----:B--2---:R-:W-:Y:S05]  /*a450*/  @!P3 NANOSLEEP.SYNCS 0x989680 ;  /* 0x009896800000b95d */ /* 0x004fea0003900000 */
[----:B------:R-:W2:Y:S02]  /*a460*/  @!P3 SYNCS.PHASECHK.TRANS64 P3, [R7+URZ+0x34428], R8 ;  /* 0x034428080700b5a7 */ /* 0x000ea4000806007f */
[----:B--2---:R-:W-:Y:S05]  /*a470*/  @!P3 BRA `(.L_x_97) ;  /* 0xfffffffc00f0b947 */ /* 0x004fea000383ffff */
[----:B------:R-:W-:Y:S05]  /*a480*/  BRA `(.L_x_128) ;  /* 0xfffffff000507947 */ /* 0x000fea000383ffff */
.L_x_103:
[----:B-1----:R1:W2:Y:S02]  /*a490*/  SYNCS.PHASECHK.TRANS64.TRYWAIT P3, [R7+URZ+0x34428], R8 ;  /* 0x03442808070075a7 */ /* 0x0022a4000806017f */
[----:B--2---:R-:W-:Y:S05]  /*a4a0*/  @!P3 NANOSLEEP.SYNCS 0x989680 ;  /* 0x009896800000b95d */ /* 0x004fea0003900000 */
[----:B------:R-:W2:Y:S02]  /*a4b0*/  @!P3 SYNCS.PHASECHK.TRANS64 P3, [R7+URZ+0x34428], R8 ;  /* 0x034428080700b5a7 */ /* 0x000ea4000806007f */
[----:B--2---:R-:W-:Y:S05]  /*a4c0*/  @!P3 BRA `(.L_x_103) ;  /* 0xfffffffc00f0b947 */ /* 0x004fea000383ffff */
[----:B------:R-:W-:Y:S05]  /*a4d0*/  BRA `(.L_x_129) ;  /* 0xfffffff400147947 */ /* 0x000fea000383ffff */
.L_x_108:
[----:B-1----:R1:W2:Y:S02]  /*a4e0*/  SYNCS.PHASECHK.TRANS64.TRYWAIT P3, [R7+URZ+0x34428], R8 ;  /* 0x03442808070075a7 */ /* 0x0022a4000806017f */
[----:B--2---:R-:W-:Y:S05]  /*a4f0*/  @!P3 NANOSLEEP.SYNCS 0x989680 ;  /* 0x009896800000b95d */ /* 0x004fea0003900000 */
[----:B------:R-:W2:Y:S02]  /*a500*/  @!P3 SYNCS.PHASECHK.TRANS64 P3, [R7+URZ+0x34428], R8 ;  /* 0x034428080700b5a7 */ /* 0x000ea4000806007f */
[----:B--2---:R-:W-:Y:S05]  /*a510*/  @!P3 BRA `(.L_x_108) ;  /* 0xfffffffc00f0b947 */ /* 0x004fea000383ffff */
[----:B------:R-:W-:Y:S05]  /*a520*/  BRA `(.L_x_130) ;  /* 0xfffffff400b87947 */ /* 0x000fea000383ffff */
        .weak           $__internal_0_$__cuda_sm20_rcp_rn_f32_slowpath
        .type           $__internal_0_$__cuda_sm20_rcp_rn_f32_slowpath,@function
        .size           $__internal_0_$__cuda_sm20_rcp_rn_f32_slowpath,(.L_x_136 - $__internal_0_$__cuda_sm20_rcp_rn_f32_slowpath)
$__internal_0_$__cuda_sm20_rcp_rn_f32_slowpath:
[----:B------:R-:W-:Y:S01]  /*a530*/  SHF.L.U32 R0, R3, 0x1, RZ ;  /* 0x0000000103007819 */ /* 0x000fe200000006ff */
[----:B------:R-:W-:Y:S03]  /*a540*/  BSSY B2, `(.L_x_131) ;  /* 0x0000030000027945 */ /* 0x000fe60003800000 */
[----:B------:R-:W-:-:S04]  /*a550*/  SHF.R.U32.HI R21, RZ, 0x18, R0 ;  /* 0x00000018ff157819 */ /* 0x000fc80000011600 */
[----:B------:R-:W-:-:S13]  /*a560*/  ISETP.NE.U32.AND P0, PT, R21, RZ, PT ;  /* 0x000000ff1500720c */ /* 0x000fda0003f05070 */
[----:B------:R-:W-:Y:S05]  /*a570*/  @P0 BRA `(.L_x_132) ;  /* 0x0000000000280947 */ /* 0x000fea0003800000 */
[----:B------:R-:W-:-:S04]  /*a580*/  SHF.L.U32 R0, R3, 0x1, RZ ;  /* 0x0000000103007819 */ /* 0x000fc800000006ff */
[----:B------:R-:W-:-:S13]  /*a590*/  ISETP.NE.AND P0, PT, R0, RZ, PT ;  /* 0x000000ff0000720c */ /* 0x000fda0003f05270 */
[----:B------:R-:W-:Y:S01]  /*a5a0*/  @P0 FFMA R7, R3, 1.84467440737095516160e+19, RZ ;  /* 0x5f80000003070823 */ /* 0x000fe200000000ff */
[----:B------:R-:W-:Y:S08]  /*a5b0*/  @!P0 MUFU.RCP R6, R3 ;  /* 0x0000000300068308 */ /* 0x000ff00000001000 */
[----:B------:R-:W1:Y:S02]  /*a5c0*/  @P0 MUFU.RCP R0, R7 ;  /* 0x0000000700000308 */ /* 0x000e640000001000 */
[----:B-1----:R-:W-:-:S04]  /*a5d0*/  @P0 FFMA R12, R7, R0, -1 ;  /* 0xbf800000070c0423 */ /* 0x002fc80000000000 */
[----:B------:R-:W-:-:S04]  /*a5e0*/  @P0 FADD.FTZ R13, -R12, -RZ ;  /* 0x800000ff0c0d0221 */ /* 0x000fc80000010100 */
[----:B------:R-:W-:-:S04]  /*a5f0*/  @P0 FFMA R0, R0, R13, R0 ;  /* 0x0000000d00000223 */ /* 0x000fc80000000000 */
[----:B------:R-:W-:Y:S01]  /*a600*/  @P0 FFMA R6, R0, 1.84467440737095516160e+19, RZ ;  /* 0x5f80000000060823 */ /* 0x000fe200000000ff */
[----:B------:R-:W-:Y:S06]  /*a610*/  BRA `(.L_x_133) ;  /* 0x0000000000887947 */ /* 0x000fec0003800000 */
.L_x_132:
[----:B------:R-:W-:-:S04]  /*a620*/  IADD3 R22, R21, -0xfd, RZ ;  /* 0xffffff0315167810 */ /* 0x000fc80007ffe0ff */
[----:B------:R-:W-:-:S13]  /*a630*/  ISETP.GT.U32.AND P0, PT, R22, 0x1, PT ;  /* 0x000000011600780c */ /* 0x000fda0003f04070 */
[----:B------:R-:W-:Y:S05]  /*a640*/  @P0 BRA `(.L_x_134) ;  /* 0x0000000000780947 */ /* 0x000fea0003800000 */
[----:B------:R-:W-:Y:S02]  /*a650*/  LOP3.LUT R0, R3, 0x7fffff, RZ, 0xc0, !PT ;  /* 0x007fffff03007812 */ /* 0x000fe400078ec0ff */
[----:B------:R-:W-:Y:S02]  /*a660*/  MOV R13, 0x3 ;  /* 0x00000003000d7802 */ /* 0x000fe40000000f00 */
[----:B------:R-:W-:Y:S02]  /*a670*/  LOP3.LUT R0, R0, 0x3f800000, RZ, 0xfc, !PT ;  /* 0x3f80000000007812 */ /* 0x000fe400078efcff */
[----:B------:R-:W-:Y:S02]  /*a680*/  SHF.L.U32 R13, R13, R22, RZ ;  /* 0x000000160d0d7219 */ /* 0x000fe400000006ff */
[----:B------:R-:W1:Y:S02]  /*a690*/  MUFU.RCP R7, R0 ;  /* 0x0000000000077308 */ /* 0x000e640000001000 */
[----:B-1----:R-:W-:-:S04]  /*a6a0*/  FFMA R6, R0, R7, -1 ;  /* 0xbf80000000067423 */ /* 0x002fc80000000007 */
[----:B------:R-:W-:-:S04]  /*a6b0*/  FADD.FTZ R6, -R6, -RZ ;  /* 0x800000ff06067221 */ /* 0x000fc80000010100 */
[CCC-:B------:R-:W-:Y:S01]  /*a6c0*/  FFMA.RM R12, R7.reuse, R6.reuse, R7.reuse ;  /* 0x00000006070c7223 */ /* 0x1c0fe20000004007 */
[----:B------:R-:W-:-:S04]  /*a6d0*/  FFMA.RP R7, R7, R6, R7 ;  /* 0x0000000607077223 */ /* 0x000fc80000008007 */
[C---:B------:R-:W-:Y:S02]  /*a6e0*/  LOP3.LUT R6, R12.reuse, 0x7fffff, RZ, 0xc0, !PT ;  /* 0x007fffff0c067812 */ /* 0x040fe400078ec0ff */
[----:B------:R-:W-:Y:S02]  /*a6f0*/  FSETP.NEU.FTZ.AND P0, PT, R12, R7, PT ;  /* 0x000000070c00720b */ /* 0x000fe40003f1d000 */
[----:B------:R-:W-:Y:S02]  /*a700*/  LOP3.LUT R6, R6, 0x800000, RZ, 0xfc, !PT ;  /* 0x0080000006067812 */ /* 0x000fe400078efcff */
[----:B------:R-:W-:Y:S02]  /*a710*/  SEL R7, RZ, 0xffffffff, !P0 ;  /* 0xffffffffff077807 */ /* 0x000fe40004000000 */
[----:B------:R-:W-:Y:S02]  /*a720*/  LOP3.LUT R13, R13, R6, RZ, 0xc0, !PT ;  /* 0x000000060d0d7212 */ /* 0x000fe400078ec0ff */
[----:B------:R-:W-:-:S02]  /*a730*/  IADD3 R7, -R7, RZ, RZ ;  /* 0x000000ff07077210 */ /* 0x000fc40007ffe1ff */
[-C--:B------:R-:W-:Y:S02]  /*a740*/  SHF.R.U32.HI R13, RZ, R22.reuse, R13 ;  /* 0x00000016ff0d7219 */ /* 0x080fe4000001160d */
[----:B------:R-:W-:Y:S02]  /*a750*/  LOP3.LUT P1, RZ, R7, R22, R6, 0xf8, !PT ;  /* 0x0000001607ff7212 */ /* 0x000fe4000782f806 */
[C---:B------:R-:W-:Y:S02]  /*a760*/  LOP3.LUT P0, RZ, R13.reuse, 0x1, RZ, 0xc0, !PT ;  /* 0x000000010dff7812 */ /* 0x040fe4000780c0ff */
[----:B------:R-:W-:Y:S02]  /*a770*/  LOP3.LUT P2, RZ, R13, 0x2, RZ, 0xc0, !PT ;  /* 0x000000020dff7812 */ /* 0x000fe4000784c0ff */
[----:B------:R-:W-:Y:S02]  /*a780*/  IADD3 R7, R21, -0xfc, RZ ;  /* 0xffffff0415077810 */ /* 0x000fe40007ffe0ff */
[----:B------:R-:W-:-:S02]  /*a790*/  PLOP3.LUT P0, PT, P0, P1, P2, 0xe0, 0x0 ;  /* 0x000000000000781c */ /* 0x000fc40000703c20 */
[----:B------:R-:W-:Y:S02]  /*a7a0*/  LOP3.LUT P1, RZ, R3, 0x7fffff, RZ, 0xc0, !PT ;  /* 0x007fffff03ff7812 */ /* 0x000fe4000782c0ff */
[----:B------:R-:W-:Y:S02]  /*a7b0*/  SEL R0, RZ, 0x1, !P0 ;  /* 0x00000001ff007807 */ /* 0x000fe40004000000 */
[----:B------:R-:W-:Y:S02]  /*a7c0*/  SHF.R.U32.HI R6, RZ, R7, R6 ;  /* 0x00000007ff067219 */ /* 0x000fe40000011606 */
[----:B------:R-:W-:-:S04]  /*a7d0*/  IADD3 R0, -R0, RZ, RZ ;  /* 0x000000ff00007210 */ /* 0x000fc80007ffe1ff */
[----:B------:R-:W-:-:S13]  /*a7e0*/  ISETP.GE.AND P0, PT, R0, RZ, PT ;  /* 0x000000ff0000720c */ /* 0x000fda0003f06270 */
[----:B------:R-:W-:-:S04]  /*a7f0*/  @!P0 IADD3 R6, R6, 0x1, RZ ;  /* 0x0000000106068810 */ /* 0x000fc80007ffe0ff */
[----:B------:R-:W-:-:S04]  /*a800*/  @!P1 SHF.L.U32 R6, R6, 0x1, RZ ;  /* 0x0000000106069819 */ /* 0x000fc800000006ff */
[----:B------:R-:W-:Y:S01]  /*a810*/  LOP3.LUT R6, R6, 0x80000000, R3, 0xf8, !PT ;  /* 0x8000000006067812 */ /* 0x000fe200078ef803 */
[----:B------:R-:W-:Y:S06]  /*a820*/  BRA `(.L_x_133) ;  /* 0x0000000000047947 */ /* 0x000fec0003800000 */
.L_x_134:
[----:B------:R1:W2:Y:S02]  /*a830*/  MUFU.RCP R6, R3 ;  /* 0x0000000300067308 */ /* 0x0002a40000001000 */
.L_x_133:
[----:B------:R-:W-:Y:S05]  /*a840*/  BSYNC B2 ;  /* 0x0000000000027941 */ /* 0x000fea0003800000 */
.L_x_131:
[----:B--2---:R-:W-:Y:S02]  /*a850*/  MOV R0, R6 ;  /* 0x0000000600007202 */ /* 0x004fe40000000f00 */
[----:B------:R-:W-:Y:S02]  /*a860*/  MOV R6, R14 ;  /* 0x0000000e00067202 */ /* 0x000fe40000000f00 */
[----:B------:R-:W-:-:S04]  /*a870*/  MOV R7, 0x0 ;  /* 0x0000000000077802 */ /* 0x000fc80000000f00 */
[----:B-1----:R-:W-:Y:S05]  /*a880*/  RET.REL.NODEC R6 `(_ZN7cutlass13device_kernelINS_4fmha6kernel28FmhaKernelTmaWarpSpecializedINS1_10collective30FmhaMainloopTmaWarpSpecializedINS_6half_tEffN4cute5tupleIJNS7_1CILi128EEESA_SA_EEENS8_IJiNS9_ILi1EEENS8_IJiiEEEEEESE_SE_NS4_13DefaultFusionEJNS2_6OptionILNS2_3TagE0ENS9_ILb1EEEEENSG_ILSH_2ESI_EEEEENS4_15FmhaFwdEpilogueIS6_fNS8_IJNS9_ILi64EEESA_SA_EEEEENS2_23PersistentTileSchedulerEJSJ_SK_EEEEEvNT_6ParamsE) ;  /* 0xffffff5406dc7950 */ /* 0x002fea0003c3ffff */
.L_x_135:
[----:B------:R-:W-:-:S00]  /*a890*/  BRA `(.L_x_135) ;  /* 0xfffffffc00fc7947 */ /* 0x000fc0000383ffff */
[----:B------:R-:W-:-:S00]  /*a8a0*/  NOP ;  /* 0x0000000000007918 */ /* 0x000fc00000000000 */
        /* <DEDUP_REMOVED lines=13> */
.L_x_136:


//--------------------- .nv.global.init           --------------------------
	.section	.nv.global.init,"aw",@progbits
.nv.global.init:
	.type		$str$24,@object
	.size		$str$24,($str$25 - $str$24)
$str$24:
        /*0000*/ 	.byte	0x28, 0x61, 0x64, 0x64, 0x72, 0x65, 0x73, 0x73, 0x20, 0x26, 0x20, 0x6d, 0x61, 0x73, 0x6b, 0x29
        /*0010*/ 	.byte	0x20, 0x3d, 0x3d, 0x20, 0x30, 0x00
	.type		$str$25,@object
	.size		$str$25,(__unnamed_1 - $str$25)
$str$25:
        /*0016*/ 	.byte	0x2f, 0x74, 0x6d, 0x70, 0x2f, 0x63, 0x75, 0x74, 0x6c, 0x61, 0x73, 0x73, 0x5f, 0x73, 0x77, 0x65
        /*0026*/ 	.byte	0x65, 0x70, 0x5f, 0x73, 0x72, 0x63, 0x2f, 0x69, 0x6e, 0x63, 0x6c, 0x75, 0x64, 0x65, 0x2f, 0x63
        /*0036*/ 	.byte	0x75, 0x74, 0x65, 0x2f, 0x70, 0x6f, 0x69, 0x6e, 0x74, 0x65, 0x72, 0x5f, 0x66, 0x6c, 0x61, 0x67
        /*0046*/ 	.byte	0x67, 0x65, 0x64, 0x2e, 0x68, 0x70, 0x70, 0x00
	.type		__unnamed_1,@object
	.size		__unnamed_1,(__unnamed_2 - __unnamed_1)
__unnamed_1:
        /*004e*/ 	.byte	0x61, 0x75, 0x74, 0x6f, 0x20, 0x63, 0x75, 0x74, 0x65, 0x3a, 0x3a, 0x61, 0x73, 0x5f, 0x70, 0x6f
        /* <DEDUP_REMOVED lines=27> */
        /*020e*/ 	.byte	0x3e, 0x3e, 0x3e, 0x3e, 0x3e, 0x5d, 0x00
	.type		__unnamed_2,@object
	.size		__unnamed_2,(.L_1 - __unnamed_2)
__unnamed_2:
        /* <DEDUP_REMOVED lines=29> */
.L_1:


//--------------------- .nv.shared._ZN7cutlass13device_kernelINS_4fmha6kernel28FmhaKernelTmaWarpSpecializedINS1_10collective30FmhaMainloopTmaWarpSpecializedINS_6half_tEffN4cute5tupleIJNS7_1CILi128EEESA_SA_EEENS8_IJiNS9_ILi1EEENS8_IJiiEEEEEESE_SE_NS4_13DefaultFusionEJNS2_6OptionILNS2_3TagE0ENS9_ILb1EEEEENSG_ILSH_2ESI_EEEEENS4_15FmhaFwdEpilogueIS6_fNS8_IJNS9_ILi64EEESA_SA_EEEEENS2_23PersistentTileSchedulerEJSJ_SK_EEEEEvNT_6ParamsE --------------------------
	.section	.nv.shared._ZN7cutlass13device_kernelINS_4fmha6kernel28FmhaKernelTmaWarpSpecializedINS1_10collective30FmhaMainloopTmaWarpSpecializedINS_6half_tEffN4cute5tupleIJNS7_1CILi128EEESA_SA_EEENS8_IJiNS9_ILi1EEENS8_IJiiEEEEEESE_SE_NS4_13DefaultFusionEJNS2_6OptionILNS2_3TagE0ENS9_ILb1EEEEENSG_ILSH_2ESI_EEEEENS4_15FmhaFwdEpilogueIS6_fNS8_IJNS9_ILi64EEESA_SA_EEEEENS2_23PersistentTileSchedulerEJSJ_SK_EEEEEvNT_6ParamsE,"aw",@nobits
	.sectionflags	@""
	.align	16
	.zero		1024


//--------------------- .nv.shared.reserved.0     --------------------------
	.section	.nv.shared.reserved.0,"aw",@nobits
	.weak		__nv_reservedSMEM_offset_0_alias
	.size		__nv_reservedSMEM_offset_0_alias, 0, 0
	.other		__nv_reservedSMEM_offset_0_alias,@"STO_CUDA_RESERVED_SHARED STV_DEFAULT"
__nv_reservedSMEM_offset_0_alias:
	.zero		0


//--------------------- .nv.global                --------------------------
	.section	.nv.global,"aw",@nobits
.nv.global:
	.type		_ZN39_INTERNAL_a5d91208_4_k_cu_c201fd32_30844cute1_E,@object
	.size		_ZN39_INTERNAL_a5d91208_4_k_cu_c201fd32_30844cute1_E,(_ZN39_INTERNAL_a5d91208_4_k_cu_c201fd32_30844cuda3std3__45__cpo6cbeginE - _ZN39_INTERNAL_a5d91208_4_k_cu_c201fd32_30844cute1_E)
_ZN39_INTERNAL_a5d91208_4_k_cu_c201fd32_30844cute1_E:
	.zero		1
	.type		_ZN39_INTERNAL_a5d91208_4_k_cu_c201fd32_30844cuda3std3__45__cpo6cbeginE,@object
	.size		_ZN39_INTERNAL_a5d91208_4_k_cu_c201fd32_30844cuda3std3__45__cpo6cbeginE,(_ZN39_INTERNAL_a5d91208_4_k_cu_c201fd32_30844cuda3std3__48in_placeE - _ZN39_INTERNAL_a5d91208_4_k_cu_c201fd32_30844cuda3std3__45__cpo6cbeginE)
_ZN39_INTERNAL_a5d91208_4_k_cu_c201fd32_30844cuda3std3__45__cpo6cbeginE:
	.zero		1
	.type		_ZN39_INTERNAL_a5d91208_4_k_cu_c201fd32_30844cuda3std3__48in_placeE,@object
	.size		_ZN39_INTERNAL_a5d91208_4_k_cu_c201fd32_30844cuda3std3__48in_placeE,(_ZN39_INTERNAL_a5d91208_4_k_cu_c201fd32_30844cuda3std6ranges3__45__cpo9iter_moveE - _ZN39_INTERNAL_a5d91208_4_k_cu_c201fd32_30844cuda3std3__48in_placeE)
_ZN39_INTERNAL_a5d91208_4_k_cu_c201fd32_30844cuda3std3__48in_placeE:
	.zero		1
	.type		_ZN39_INTERNAL_a5d91208_4_k_cu_c201fd32_30844cuda3std6ranges3__45__cpo9iter_moveE,@object
	.size		_ZN39_INTERNAL_a5d91208_4_k_cu_c201fd32_30844cuda3std6ranges3__45__cpo9iter_moveE,(_ZN39_INTERNAL_a5d91208_4_k_cu_c201fd32_30844cuda3std3__45__cpo5beginE - _ZN39_INTERNAL_a5d91208_4_k_cu_c201fd32_30844cuda3std6ranges3__45__cpo9iter_moveE)
_ZN39_INTERNAL_a5d91208_4_k_cu_c201fd32_30844cuda3std6ranges3__45__cpo9iter_moveE:
	.zero		1
	.type		_ZN39_INTERNAL_a5d91208_4_k_cu_c201fd32_30844cuda3std3__45__cpo5beginE,@object
	.size		_ZN39_INTERNAL_a5d91208_4_k_cu_c201fd32_30844cuda3std3__45__cpo5beginE,(_ZN39_INTERNAL_a5d91208_4_k_cu_c201fd32_30844cuda3std3__441_GLOBAL__N__a5d91208_4_k_cu_c201fd32_30846ignoreE - _ZN39_INTERNAL_a5d91208_4_k_cu_c201fd32_30844cuda3std3__45__cpo5beginE)
_ZN39_INTERNAL_a5d91208_4_k_cu_c201fd32_30844cuda3std3__45__cpo5beginE:
	.zero		1
	.type		_ZN39_INTERNAL_a5d91208_4_k_cu_c201fd32_30844cuda3std3__441_GLOBAL__N__a5d91208_4_k_cu_c201fd32_30846ignoreE,@object
	.size		_ZN39_INTERNAL_a5d91208_4_k_cu_c201fd32_30844cuda3std3__441_GLOBAL__N__a5d91208_4_k_cu_c201fd32_30846ignoreE,(_ZN39_INTERNAL_a5d91208_4_k_cu_c201fd32_30844cute7productE - _ZN39_INTERNAL_a5d91208_4_k_cu_c201fd32_30844cuda3std3__441_GLOBAL__N__a5d91208_4_k_cu_c201fd32_30846ignoreE)
_ZN39_INTERNAL_a5d91208_4_k_cu_c201fd32_30844cuda3std3__441_GLOBAL__N__a5d91208_4_k_cu_c201fd32_30846ignoreE:
	.zero		1
	.type		_ZN39_INTERNAL_a5d91208_4_k_cu_c201fd32_30844cute7productE,@object
	.size		_ZN39_INTERNAL_a5d91208_4_k_cu_c201fd32_30844cute7productE,(_ZN39_INTERNAL_a5d91208_4_k_cu_c201fd32_30844cuda3std3__45__cpo3endE - _ZN39_INTERNAL_a5d91208_4_k_cu_c201fd32_30844cute7productE)
_ZN39_INTERNAL_a5d91208_4_k_cu_c201fd32_30844cute7productE:
	.zero		1
	.type		_ZN39_INTERNAL_a5d91208_4_k_cu_c201fd32_30844cuda3std3__45__cpo3endE,@object
	.size		_ZN39_INTERNAL_a5d91208_4_k_cu_c201fd32_30844cuda3std3__45__cpo3endE,(_ZN39_INTERNAL_a5d91208_4_k_cu_c201fd32_30844cuda3std3__419piecewise_constructE - _ZN39_INTERNAL_a5d91208_4_k_cu_c201fd32_30844cuda3std3__45__cpo3endE)
_ZN39_INTERNAL_a5d91208_4_k_cu_c201fd32_30844cuda3std3__45__cpo3endE:
	.zero		1
	.type		_ZN39_INTERNAL_a5d91208_4_k_cu_c201fd32_30844cuda3std3__419piecewise_constructE,@object
	.size		_ZN39_INTERNAL_a5d91208_4_k_cu_c201fd32_30844cuda3std3__419piecewise_constructE,(_ZN39_INTERNAL_a5d91208_4_k_cu_c201fd32_30844cuda3std3__45__cpo4cendE - _ZN39_INTERNAL_a5d91208_4_k_cu_c201fd32_30844cuda3std3__419piecewise_constructE)
_ZN39_INTERNAL_a5d91208_4_k_cu_c201fd32_30844cuda3std3__419piecewise_constructE:
	.zero		1
	.type		_ZN39_INTERNAL_a5d91208_4_k_cu_c201fd32_30844cuda3std3__45__cpo4cendE,@object
	.size		_ZN39_INTERNAL_a5d91208_4_k_cu_c201fd32_30844cuda3std3__45__cpo4cendE,(_ZN39_INTERNAL_a5d91208_4_k_cu_c201fd32_30844cuda3std6ranges3__45__cpo4swapE - _ZN39_INTERNAL_a5d91208_4_k_cu_c201fd32_30844cuda3std3__45__cpo4cendE)
_ZN39_INTERNAL_a5d91208_4_k_cu_c201fd32_30844cuda3std3__45__cpo4cendE:
	.zero		1
	.type		_ZN39_INTERNAL_a5d91208_4_k_cu_c201fd32_30844cuda3std6ranges3__45__cpo4swapE,@object
	.size		_ZN39_INTERNAL_a5d91208_4_k_cu_c201fd32_30844cuda3std6ranges3__45__cpo4swapE,(.L_9 - _ZN39_INTERNAL_a5d91208_4_k_cu_c201fd32_30844cuda3std6ranges3__45__cpo4swapE)
_ZN39_INTERNAL_a5d91208_4_k_cu_c201fd32_30844cuda3std6ranges3__45__cpo4swapE:
	.zero		1
.L_9:


//--------------------- .nv.constant0._ZN7cutlass13device_kernelINS_4fmha6kernel28FmhaKernelTmaWarpSpecializedINS1_10collective30FmhaMainloopTmaWarpSpecializedINS_6half_tEffN4cute5tupleIJNS7_1CILi128EEESA_SA_EEENS8_IJiNS9_ILi1EEENS8_IJiiEEEEEESE_SE_NS4_13DefaultFusionEJNS2_6OptionILNS2_3TagE0ENS9_ILb1EEEEENSG_ILSH_2ESI_EEEEENS4_15FmhaFwdEpilogueIS6_fNS8_IJNS9_ILi64EEESA_SA_EEEEENS2_23PersistentTileSchedulerEJSJ_SK_EEEEEvNT_6ParamsE --------------------------
	.section	.nv.constant0._ZN7cutlass13device_kernelINS_4fmha6kernel28FmhaKernelTmaWarpSpecializedINS1_10collective30FmhaMainloopTmaWarpSpecializedINS_6half_tEffN4cute5tupleIJNS7_1CILi128EEESA_SA_EEENS8_IJiNS9_ILi1EEENS8_IJiiEEEEEESE_SE_NS4_13DefaultFusionEJNS2_6OptionILNS2_3TagE0ENS9_ILb1EEEEENSG_ILSH_2ESI_EEEEENS4_15FmhaFwdEpilogueIS6_fNS8_IJNS9_ILi64EEESA_SA_EEEEENS2_23PersistentTileSchedulerEJSJ_SK_EEEEEvNT_6ParamsE,"a",@progbits
	.sectionflags	@""
	.align	4
.nv.constant0._ZN7cutlass13device_kernelINS_4fmha6kernel28FmhaKernelTmaWarpSpecializedINS1_10collective30FmhaMainloopTmaWarpSpecializedINS_6half_tEffN4cute5tupleIJNS7_1CILi128EEESA_SA_EEENS8_IJiNS9_ILi1EEENS8_IJiiEEEEEESE_SE_NS4_13DefaultFusionEJNS2_6OptionILNS2_3TagE0ENS9_ILb1EEEEENSG_ILSH_2ESI_EEEEENS4_15FmhaFwdEpilogueIS6_fNS8_IJNS9_ILi64EEESA_SA_EEEEENS2_23PersistentTileSchedulerEJSJ_SK_EEEEEvNT_6ParamsE:
	.zero		2688


//--------------------- SYMBOLS --------------------------

	.type		.nv.reservedSmem.offset0,@object
	.size		.nv.reservedSmem.offset0,0x4
	.type		__assertfail,@function
